//
// Generated by NVIDIA NVVM Compiler
//
// Compiler Build ID: CL-36424714
// Cuda compilation tools, release 13.0, V13.0.88
// Based on NVVM 20.0.0
//

.version 9.0
.target sm_100
.address_size 64

	// .globl	_Z15transposeMatrixPfS_ii
// _ZZ15matrixMulKernelPfS_S_iE3Mds has been demoted
// _ZZ15matrixMulKernelPfS_S_iE3Nds has been demoted

.visible .entry _Z15transposeMatrixPfS_ii(
	.param .u64 .ptr .align 1 _Z15transposeMatrixPfS_ii_param_0,
	.param .u64 .ptr .align 1 _Z15transposeMatrixPfS_ii_param_1,
	.param .u32 _Z15transposeMatrixPfS_ii_param_2,
	.param .u32 _Z15transposeMatrixPfS_ii_param_3
)
{
	.reg .b32 	%r<13>;
	.reg .b32 	%f<2>;
	.reg .b64 	%rd<9>;

	ld.param.u64 	%rd1, [_Z15transposeMatrixPfS_ii_param_0];
	ld.param.u64 	%rd2, [_Z15transposeMatrixPfS_ii_param_1];
	ld.param.u32 	%r1, [_Z15transposeMatrixPfS_ii_param_2];
	ld.param.u32 	%r2, [_Z15transposeMatrixPfS_ii_param_3];
	cvta.to.global.u64 	%rd3, %rd1;
	cvta.to.global.u64 	%rd4, %rd2;
	mov.u32 	%r3, %ctaid.x;
	shl.b32 	%r4, %r3, 1;
	mov.u32 	%r5, %tid.x;
	add.s32 	%r6, %r4, %r5;
	mov.u32 	%r7, %ctaid.y;
	shl.b32 	%r8, %r7, 1;
	mov.u32 	%r9, %tid.y;
	add.s32 	%r10, %r8, %r9;
	mad.lo.s32 	%r11, %r1, %r10, %r6;
	mad.lo.s32 	%r12, %r2, %r6, %r10;
	mul.wide.s32 	%rd5, %r11, 4;
	add.s64 	%rd6, %rd4, %rd5;
	ld.global.f32 	%f1, [%rd6];
	mul.wide.s32 	%rd7, %r12, 4;
	add.s64 	%rd8, %rd3, %rd7;
	st.global.f32 	[%rd8], %f1;
	ret;

}
	// .globl	_Z21MatrixMulKernel_basicPfS_S_i
.visible .entry _Z21MatrixMulKernel_basicPfS_S_i(
	.param .u64 .ptr .align 1 _Z21MatrixMulKernel_basicPfS_S_i_param_0,
	.param .u64 .ptr .align 1 _Z21MatrixMulKernel_basicPfS_S_i_param_1,
	.param .u64 .ptr .align 1 _Z21MatrixMulKernel_basicPfS_S_i_param_2,
	.param .u32 _Z21MatrixMulKernel_basicPfS_S_i_param_3
)
{
	.reg .pred 	%p<10>;
	.reg .b32 	%r<40>;
	.reg .b32 	%f<67>;
	.reg .b64 	%rd<67>;

	ld.param.u64 	%rd14, [_Z21MatrixMulKernel_basicPfS_S_i_param_0];
	ld.param.u64 	%rd15, [_Z21MatrixMulKernel_basicPfS_S_i_param_1];
	ld.param.u32 	%r18, [_Z21MatrixMulKernel_basicPfS_S_i_param_3];
	cvta.to.global.u64 	%rd1, %rd15;
	cvta.to.global.u64 	%rd2, %rd14;
	mov.u32 	%r19, %ctaid.y;
	mov.u32 	%r20, %ntid.y;
	mov.u32 	%r21, %tid.y;
	mad.lo.s32 	%r1, %r19, %r20, %r21;
	mov.u32 	%r22, %ctaid.x;
	mov.u32 	%r23, %ntid.x;
	mov.u32 	%r24, %tid.x;
	mad.lo.s32 	%r2, %r22, %r23, %r24;
	max.s32 	%r25, %r1, %r2;
	setp.ge.s32 	%p1, %r25, %r18;
	@%p1 bra 	$L__BB1_13;
	mul.lo.s32 	%r3, %r18, %r1;
	and.b32  	%r4, %r18, 7;
	setp.lt.u32 	%p2, %r18, 8;
	mov.f32 	%f66, 0f00000000;
	mov.b32 	%r38, 0;
	@%p2 bra 	$L__BB1_4;
	and.b32  	%r38, %r18, 2147483640;
	neg.s32 	%r36, %r38;
	mul.wide.s32 	%rd16, %r18, 4;
	add.s64 	%rd3, %rd1, %rd16;
	shl.b32 	%r7, %r18, 3;
	mul.wide.s32 	%rd17, %r18, 8;
	add.s64 	%rd4, %rd1, %rd17;
	mul.wide.s32 	%rd18, %r18, 12;
	add.s64 	%rd5, %rd1, %rd18;
	mul.wide.s32 	%rd19, %r18, 16;
	add.s64 	%rd6, %rd1, %rd19;
	mul.wide.s32 	%rd20, %r18, 20;
	add.s64 	%rd7, %rd1, %rd20;
	mul.wide.s32 	%rd21, %r18, 24;
	add.s64 	%rd8, %rd1, %rd21;
	mul.wide.s32 	%rd22, %r18, 28;
	add.s64 	%rd9, %rd1, %rd22;
	mul.wide.u32 	%rd23, %r3, 4;
	add.s64 	%rd24, %rd23, %rd2;
	add.s64 	%rd66, %rd24, 16;
	mov.f32 	%f66, 0f00000000;
	mov.u32 	%r35, %r2;
$L__BB1_3:
	.pragma "nounroll";
	mul.wide.s32 	%rd25, %r35, 4;
	add.s64 	%rd26, %rd3, %rd25;
	add.s64 	%rd27, %rd4, %rd25;
	add.s64 	%rd28, %rd5, %rd25;
	add.s64 	%rd29, %rd6, %rd25;
	add.s64 	%rd30, %rd7, %rd25;
	add.s64 	%rd31, %rd8, %rd25;
	add.s64 	%rd32, %rd9, %rd25;
	add.s64 	%rd33, %rd1, %rd25;
	ld.global.f32 	%f16, [%rd66+-16];
	ld.global.f32 	%f17, [%rd33];
	fma.rn.f32 	%f18, %f16, %f17, %f66;
	ld.global.f32 	%f19, [%rd66+-12];
	ld.global.f32 	%f20, [%rd26];
	fma.rn.f32 	%f21, %f19, %f20, %f18;
	ld.global.f32 	%f22, [%rd66+-8];
	ld.global.f32 	%f23, [%rd27];
	fma.rn.f32 	%f24, %f22, %f23, %f21;
	ld.global.f32 	%f25, [%rd66+-4];
	ld.global.f32 	%f26, [%rd28];
	fma.rn.f32 	%f27, %f25, %f26, %f24;
	ld.global.f32 	%f28, [%rd66];
	ld.global.f32 	%f29, [%rd29];
	fma.rn.f32 	%f30, %f28, %f29, %f27;
	ld.global.f32 	%f31, [%rd66+4];
	ld.global.f32 	%f32, [%rd30];
	fma.rn.f32 	%f33, %f31, %f32, %f30;
	ld.global.f32 	%f34, [%rd66+8];
	ld.global.f32 	%f35, [%rd31];
	fma.rn.f32 	%f36, %f34, %f35, %f33;
	ld.global.f32 	%f37, [%rd66+12];
	ld.global.f32 	%f38, [%rd32];
	fma.rn.f32 	%f66, %f37, %f38, %f36;
	add.s32 	%r36, %r36, 8;
	add.s32 	%r35, %r35, %r7;
	add.s64 	%rd66, %rd66, 32;
	setp.ne.s32 	%p3, %r36, 0;
	@%p3 bra 	$L__BB1_3;
$L__BB1_4:
	setp.eq.s32 	%p4, %r4, 0;
	@%p4 bra 	$L__BB1_12;
	and.b32  	%r13, %r18, 3;
	setp.lt.u32 	%p5, %r4, 4;
	@%p5 bra 	$L__BB1_7;
	add.s32 	%r27, %r38, %r3;
	mul.wide.u32 	%rd34, %r27, 4;
	add.s64 	%rd35, %rd2, %rd34;
	ld.global.f32 	%f40, [%rd35];
	mad.lo.s32 	%r28, %r38, %r18, %r2;
	mul.wide.s32 	%rd36, %r28, 4;
	add.s64 	%rd37, %rd1, %rd36;
	ld.global.f32 	%f41, [%rd37];
	fma.rn.f32 	%f42, %f40, %f41, %f66;
	cvt.u64.u32 	%rd38, %r3;
	cvt.u64.u32 	%rd39, %r38;
	add.s64 	%rd40, %rd39, %rd38;
	shl.b64 	%rd41, %rd40, 2;
	add.s64 	%rd42, %rd2, %rd41;
	ld.global.f32 	%f43, [%rd42+4];
	mul.wide.s32 	%rd43, %r18, 4;
	add.s64 	%rd44, %rd37, %rd43;
	ld.global.f32 	%f44, [%rd44];
	fma.rn.f32 	%f45, %f43, %f44, %f42;
	ld.global.f32 	%f46, [%rd42+8];
	add.s64 	%rd45, %rd44, %rd43;
	ld.global.f32 	%f47, [%rd45];
	fma.rn.f32 	%f48, %f46, %f47, %f45;
	ld.global.f32 	%f49, [%rd42+12];
	add.s64 	%rd46, %rd45, %rd43;
	ld.global.f32 	%f50, [%rd46];
	fma.rn.f32 	%f66, %f49, %f50, %f48;
	add.s32 	%r38, %r38, 4;
$L__BB1_7:
	setp.eq.s32 	%p6, %r13, 0;
	@%p6 bra 	$L__BB1_12;
	setp.eq.s32 	%p7, %r13, 1;
	@%p7 bra 	$L__BB1_10;
	add.s32 	%r29, %r38, %r3;
	mul.wide.u32 	%rd47, %r29, 4;
	add.s64 	%rd48, %rd2, %rd47;
	ld.global.f32 	%f52, [%rd48];
	mad.lo.s32 	%r30, %r38, %r18, %r2;
	mul.wide.s32 	%rd49, %r30, 4;
	add.s64 	%rd50, %rd1, %rd49;
	ld.global.f32 	%f53, [%rd50];
	fma.rn.f32 	%f54, %f52, %f53, %f66;
	cvt.u64.u32 	%rd51, %r3;
	cvt.u64.u32 	%rd52, %r38;
	add.s64 	%rd53, %rd52, %rd51;
	shl.b64 	%rd54, %rd53, 2;
	add.s64 	%rd55, %rd2, %rd54;
	ld.global.f32 	%f55, [%rd55+4];
	mul.wide.s32 	%rd56, %r18, 4;
	add.s64 	%rd57, %rd50, %rd56;
	ld.global.f32 	%f56, [%rd57];
	fma.rn.f32 	%f66, %f55, %f56, %f54;
	add.s32 	%r38, %r38, 2;
$L__BB1_10:
	and.b32  	%r31, %r18, 1;
	setp.eq.b32 	%p8, %r31, 1;
	not.pred 	%p9, %p8;
	@%p9 bra 	$L__BB1_12;
	add.s32 	%r32, %r38, %r3;
	mul.wide.u32 	%rd58, %r32, 4;
	add.s64 	%rd59, %rd2, %rd58;
	ld.global.f32 	%f57, [%rd59];
	mad.lo.s32 	%r33, %r38, %r18, %r2;
	mul.wide.s32 	%rd60, %r33, 4;
	add.s64 	%rd61, %rd1, %rd60;
	ld.global.f32 	%f58, [%rd61];
	fma.rn.f32 	%f66, %f57, %f58, %f66;
$L__BB1_12:
	ld.param.u64 	%rd65, [_Z21MatrixMulKernel_basicPfS_S_i_param_2];
	add.s32 	%r34, %r3, %r2;
	cvta.to.global.u64 	%rd62, %rd65;
	mul.wide.s32 	%rd63, %r34, 4;
	add.s64 	%rd64, %rd62, %rd63;
	st.global.f32 	[%rd64], %f66;
$L__BB1_13:
	ret;

}
	// .globl	_Z17matrixMulKernel_1PfS_S_i
.visible .entry _Z17matrixMulKernel_1PfS_S_i(
	.param .u64 .ptr .align 1 _Z17matrixMulKernel_1PfS_S_i_param_0,
	.param .u64 .ptr .align 1 _Z17matrixMulKernel_1PfS_S_i_param_1,
	.param .u64 .ptr .align 1 _Z17matrixMulKernel_1PfS_S_i_param_2,
	.param .u32 _Z17matrixMulKernel_1PfS_S_i_param_3
)
{
	.reg .pred 	%p<10>;
	.reg .b32 	%r<36>;
	.reg .b32 	%f<68>;
	.reg .b64 	%rd<51>;

	ld.param.u64 	%rd10, [_Z17matrixMulKernel_1PfS_S_i_param_0];
	ld.param.u64 	%rd11, [_Z17matrixMulKernel_1PfS_S_i_param_1];
	ld.param.u64 	%rd9, [_Z17matrixMulKernel_1PfS_S_i_param_2];
	ld.param.u32 	%r15, [_Z17matrixMulKernel_1PfS_S_i_param_3];
	cvta.to.global.u64 	%rd1, %rd11;
	cvta.to.global.u64 	%rd2, %rd10;
	mov.u32 	%r1, %tid.x;
	mov.u32 	%r2, %tid.y;
	setp.lt.s32 	%p1, %r15, 1;
	mov.f32 	%f67, 0f00000000;
	@%p1 bra 	$L__BB2_12;
	shl.b32 	%r3, %r2, 3;
	and.b32  	%r4, %r15, 7;
	setp.lt.u32 	%p2, %r15, 8;
	mov.f32 	%f67, 0f00000000;
	mov.b32 	%r34, 0;
	@%p2 bra 	$L__BB2_4;
	and.b32  	%r34, %r15, 2147483640;
	neg.s32 	%r32, %r34;
	mul.wide.u32 	%rd12, %r2, 32;
	add.s64 	%rd13, %rd12, %rd2;
	add.s64 	%rd50, %rd13, 16;
	mul.wide.u32 	%rd14, %r1, 4;
	add.s64 	%rd15, %rd14, %rd1;
	add.s64 	%rd49, %rd15, 128;
	mov.f32 	%f67, 0f00000000;
$L__BB2_3:
	.pragma "nounroll";
	ld.global.f32 	%f17, [%rd50+-16];
	ld.global.f32 	%f18, [%rd49+-128];
	fma.rn.f32 	%f19, %f17, %f18, %f67;
	ld.global.f32 	%f20, [%rd50+-12];
	ld.global.f32 	%f21, [%rd49+-96];
	fma.rn.f32 	%f22, %f20, %f21, %f19;
	ld.global.f32 	%f23, [%rd50+-8];
	ld.global.f32 	%f24, [%rd49+-64];
	fma.rn.f32 	%f25, %f23, %f24, %f22;
	ld.global.f32 	%f26, [%rd50+-4];
	ld.global.f32 	%f27, [%rd49+-32];
	fma.rn.f32 	%f28, %f26, %f27, %f25;
	ld.global.f32 	%f29, [%rd50];
	ld.global.f32 	%f30, [%rd49];
	fma.rn.f32 	%f31, %f29, %f30, %f28;
	ld.global.f32 	%f32, [%rd50+4];
	ld.global.f32 	%f33, [%rd49+32];
	fma.rn.f32 	%f34, %f32, %f33, %f31;
	ld.global.f32 	%f35, [%rd50+8];
	ld.global.f32 	%f36, [%rd49+64];
	fma.rn.f32 	%f37, %f35, %f36, %f34;
	ld.global.f32 	%f38, [%rd50+12];
	ld.global.f32 	%f39, [%rd49+96];
	fma.rn.f32 	%f67, %f38, %f39, %f37;
	add.s32 	%r32, %r32, 8;
	add.s64 	%rd50, %rd50, 32;
	add.s64 	%rd49, %rd49, 256;
	setp.ne.s32 	%p3, %r32, 0;
	@%p3 bra 	$L__BB2_3;
$L__BB2_4:
	setp.eq.s32 	%p4, %r4, 0;
	@%p4 bra 	$L__BB2_12;
	and.b32  	%r10, %r15, 3;
	setp.lt.u32 	%p5, %r4, 4;
	@%p5 bra 	$L__BB2_7;
	add.s32 	%r17, %r3, %r34;
	mul.wide.u32 	%rd16, %r17, 4;
	add.s64 	%rd17, %rd2, %rd16;
	ld.global.f32 	%f41, [%rd17];
	shl.b32 	%r18, %r34, 3;
	add.s32 	%r19, %r18, %r1;
	mul.wide.u32 	%rd18, %r19, 4;
	add.s64 	%rd19, %rd1, %rd18;
	ld.global.f32 	%f42, [%rd19];
	fma.rn.f32 	%f43, %f41, %f42, %f67;
	cvt.u64.u32 	%rd20, %r3;
	cvt.u64.u32 	%rd21, %r34;
	add.s64 	%rd22, %rd20, %rd21;
	shl.b64 	%rd23, %rd22, 2;
	add.s64 	%rd24, %rd2, %rd23;
	ld.global.f32 	%f44, [%rd24+4];
	add.s32 	%r20, %r19, 8;
	mul.wide.u32 	%rd25, %r20, 4;
	add.s64 	%rd26, %rd1, %rd25;
	ld.global.f32 	%f45, [%rd26];
	fma.rn.f32 	%f46, %f44, %f45, %f43;
	ld.global.f32 	%f47, [%rd24+8];
	add.s32 	%r21, %r19, 16;
	mul.wide.u32 	%rd27, %r21, 4;
	add.s64 	%rd28, %rd1, %rd27;
	ld.global.f32 	%f48, [%rd28];
	fma.rn.f32 	%f49, %f47, %f48, %f46;
	ld.global.f32 	%f50, [%rd24+12];
	add.s32 	%r22, %r19, 24;
	mul.wide.u32 	%rd29, %r22, 4;
	add.s64 	%rd30, %rd1, %rd29;
	ld.global.f32 	%f51, [%rd30];
	fma.rn.f32 	%f67, %f50, %f51, %f49;
	add.s32 	%r34, %r34, 4;
$L__BB2_7:
	setp.eq.s32 	%p6, %r10, 0;
	@%p6 bra 	$L__BB2_12;
	setp.eq.s32 	%p7, %r10, 1;
	@%p7 bra 	$L__BB2_10;
	add.s32 	%r23, %r3, %r34;
	mul.wide.u32 	%rd31, %r23, 4;
	add.s64 	%rd32, %rd2, %rd31;
	ld.global.f32 	%f53, [%rd32];
	shl.b32 	%r24, %r34, 3;
	add.s32 	%r25, %r24, %r1;
	mul.wide.u32 	%rd33, %r25, 4;
	add.s64 	%rd34, %rd1, %rd33;
	ld.global.f32 	%f54, [%rd34];
	fma.rn.f32 	%f55, %f53, %f54, %f67;
	cvt.u64.u32 	%rd35, %r3;
	cvt.u64.u32 	%rd36, %r34;
	add.s64 	%rd37, %rd35, %rd36;
	shl.b64 	%rd38, %rd37, 2;
	add.s64 	%rd39, %rd2, %rd38;
	ld.global.f32 	%f56, [%rd39+4];
	add.s32 	%r26, %r25, 8;
	mul.wide.u32 	%rd40, %r26, 4;
	add.s64 	%rd41, %rd1, %rd40;
	ld.global.f32 	%f57, [%rd41];
	fma.rn.f32 	%f67, %f56, %f57, %f55;
	add.s32 	%r34, %r34, 2;
$L__BB2_10:
	and.b32  	%r27, %r15, 1;
	setp.eq.b32 	%p8, %r27, 1;
	not.pred 	%p9, %p8;
	@%p9 bra 	$L__BB2_12;
	add.s32 	%r28, %r3, %r34;
	mul.wide.u32 	%rd42, %r28, 4;
	add.s64 	%rd43, %rd2, %rd42;
	ld.global.f32 	%f58, [%rd43];
	shl.b32 	%r29, %r34, 3;
	add.s32 	%r30, %r29, %r1;
	mul.wide.u32 	%rd44, %r30, 4;
	add.s64 	%rd45, %rd1, %rd44;
	ld.global.f32 	%f59, [%rd45];
	fma.rn.f32 	%f67, %f58, %f59, %f67;
$L__BB2_12:
	cvta.to.global.u64 	%rd46, %rd9;
	mad.lo.s32 	%r31, %r15, %r2, %r1;
	mul.wide.s32 	%rd47, %r31, 4;
	add.s64 	%rd48, %rd46, %rd47;
	st.global.f32 	[%rd48], %f67;
	ret;

}
	// .globl	_Z13matrixMul_gpuPfS_S_i
.visible .entry _Z13matrixMul_gpuPfS_S_i(
	.param .u64 .ptr .align 1 _Z13matrixMul_gpuPfS_S_i_param_0,
	.param .u64 .ptr .align 1 _Z13matrixMul_gpuPfS_S_i_param_1,
	.param .u64 .ptr .align 1 _Z13matrixMul_gpuPfS_S_i_param_2,
	.param .u32 _Z13matrixMul_gpuPfS_S_i_param_3
)
{
	.reg .pred 	%p<10>;
	.reg .b32 	%r<64>;
	.reg .b32 	%f<68>;
	.reg .b64 	%rd<68>;

	ld.param.u64 	%rd10, [_Z13matrixMul_gpuPfS_S_i_param_0];
	ld.param.u64 	%rd11, [_Z13matrixMul_gpuPfS_S_i_param_1];
	ld.param.u64 	%rd9, [_Z13matrixMul_gpuPfS_S_i_param_2];
	ld.param.u32 	%r37, [_Z13matrixMul_gpuPfS_S_i_param_3];
	cvta.to.global.u64 	%rd1, %rd11;
	cvta.to.global.u64 	%rd2, %rd10;
	mov.u32 	%r1, %tid.y;
	mov.u32 	%r2, %tid.x;
	setp.lt.s32 	%p1, %r37, 1;
	mov.f32 	%f67, 0f00000000;
	@%p1 bra 	$L__BB3_12;
	mul.lo.s32 	%r3, %r37, %r1;
	and.b32  	%r4, %r37, 7;
	setp.lt.u32 	%p2, %r37, 8;
	mov.f32 	%f67, 0f00000000;
	mov.b32 	%r62, 0;
	@%p2 bra 	$L__BB3_4;
	and.b32  	%r62, %r37, 2147483640;
	neg.s32 	%r60, %r62;
	mul.wide.u32 	%rd12, %r2, 4;
	add.s64 	%rd67, %rd1, %rd12;
	shl.b32 	%r7, %r37, 3;
	mad.lo.s32 	%r59, %r37, 7, %r2;
	mad.lo.s32 	%r58, %r37, 6, %r2;
	mad.lo.s32 	%r57, %r37, 5, %r2;
	shl.b32 	%r39, %r37, 2;
	add.s32 	%r56, %r2, %r39;
	mad.lo.s32 	%r55, %r37, 3, %r2;
	shl.b32 	%r40, %r37, 1;
	add.s32 	%r54, %r2, %r40;
	mul.wide.u32 	%rd13, %r3, 4;
	add.s64 	%rd14, %rd13, %rd2;
	add.s64 	%rd66, %rd14, 16;
	add.s32 	%r53, %r2, %r37;
	mov.f32 	%f67, 0f00000000;
	mul.wide.u32 	%rd29, %r7, 4;
$L__BB3_3:
	.pragma "nounroll";
	ld.global.f32 	%f17, [%rd66+-16];
	ld.global.f32 	%f18, [%rd67];
	fma.rn.f32 	%f19, %f17, %f18, %f67;
	ld.global.f32 	%f20, [%rd66+-12];
	mul.wide.u32 	%rd15, %r53, 4;
	add.s64 	%rd16, %rd1, %rd15;
	ld.global.f32 	%f21, [%rd16];
	fma.rn.f32 	%f22, %f20, %f21, %f19;
	ld.global.f32 	%f23, [%rd66+-8];
	mul.wide.u32 	%rd17, %r54, 4;
	add.s64 	%rd18, %rd1, %rd17;
	ld.global.f32 	%f24, [%rd18];
	fma.rn.f32 	%f25, %f23, %f24, %f22;
	ld.global.f32 	%f26, [%rd66+-4];
	mul.wide.u32 	%rd19, %r55, 4;
	add.s64 	%rd20, %rd1, %rd19;
	ld.global.f32 	%f27, [%rd20];
	fma.rn.f32 	%f28, %f26, %f27, %f25;
	ld.global.f32 	%f29, [%rd66];
	mul.wide.u32 	%rd21, %r56, 4;
	add.s64 	%rd22, %rd1, %rd21;
	ld.global.f32 	%f30, [%rd22];
	fma.rn.f32 	%f31, %f29, %f30, %f28;
	ld.global.f32 	%f32, [%rd66+4];
	mul.wide.u32 	%rd23, %r57, 4;
	add.s64 	%rd24, %rd1, %rd23;
	ld.global.f32 	%f33, [%rd24];
	fma.rn.f32 	%f34, %f32, %f33, %f31;
	ld.global.f32 	%f35, [%rd66+8];
	mul.wide.u32 	%rd25, %r58, 4;
	add.s64 	%rd26, %rd1, %rd25;
	ld.global.f32 	%f36, [%rd26];
	fma.rn.f32 	%f37, %f35, %f36, %f34;
	ld.global.f32 	%f38, [%rd66+12];
	mul.wide.u32 	%rd27, %r59, 4;
	add.s64 	%rd28, %rd1, %rd27;
	ld.global.f32 	%f39, [%rd28];
	fma.rn.f32 	%f67, %f38, %f39, %f37;
	add.s32 	%r60, %r60, 8;
	add.s64 	%rd67, %rd67, %rd29;
	add.s32 	%r59, %r59, %r7;
	add.s32 	%r58, %r58, %r7;
	add.s32 	%r57, %r57, %r7;
	add.s32 	%r56, %r56, %r7;
	add.s32 	%r55, %r55, %r7;
	add.s32 	%r54, %r54, %r7;
	add.s64 	%rd66, %rd66, 32;
	add.s32 	%r53, %r53, %r7;
	setp.ne.s32 	%p3, %r60, 0;
	@%p3 bra 	$L__BB3_3;
$L__BB3_4:
	setp.eq.s32 	%p4, %r4, 0;
	@%p4 bra 	$L__BB3_12;
	and.b32  	%r32, %r37, 3;
	setp.lt.u32 	%p5, %r4, 4;
	@%p5 bra 	$L__BB3_7;
	add.s32 	%r41, %r62, %r3;
	mul.wide.u32 	%rd30, %r41, 4;
	add.s64 	%rd31, %rd2, %rd30;
	ld.global.f32 	%f41, [%rd31];
	mad.lo.s32 	%r42, %r62, %r37, %r2;
	mul.wide.u32 	%rd32, %r42, 4;
	add.s64 	%rd33, %rd1, %rd32;
	ld.global.f32 	%f42, [%rd33];
	fma.rn.f32 	%f43, %f41, %f42, %f67;
	cvt.u64.u32 	%rd34, %r3;
	cvt.u64.u32 	%rd35, %r62;
	add.s64 	%rd36, %rd35, %rd34;
	shl.b64 	%rd37, %rd36, 2;
	add.s64 	%rd38, %rd2, %rd37;
	ld.global.f32 	%f44, [%rd38+4];
	add.s32 	%r43, %r42, %r37;
	mul.wide.u32 	%rd39, %r43, 4;
	add.s64 	%rd40, %rd1, %rd39;
	ld.global.f32 	%f45, [%rd40];
	fma.rn.f32 	%f46, %f44, %f45, %f43;
	ld.global.f32 	%f47, [%rd38+8];
	add.s32 	%r44, %r43, %r37;
	mul.wide.u32 	%rd41, %r44, 4;
	add.s64 	%rd42, %rd1, %rd41;
	ld.global.f32 	%f48, [%rd42];
	fma.rn.f32 	%f49, %f47, %f48, %f46;
	ld.global.f32 	%f50, [%rd38+12];
	add.s32 	%r45, %r44, %r37;
	mul.wide.u32 	%rd43, %r45, 4;
	add.s64 	%rd44, %rd1, %rd43;
	ld.global.f32 	%f51, [%rd44];
	fma.rn.f32 	%f67, %f50, %f51, %f49;
	add.s32 	%r62, %r62, 4;
$L__BB3_7:
	setp.eq.s32 	%p6, %r32, 0;
	@%p6 bra 	$L__BB3_12;
	setp.eq.s32 	%p7, %r32, 1;
	@%p7 bra 	$L__BB3_10;
	add.s32 	%r46, %r62, %r3;
	mul.wide.u32 	%rd45, %r46, 4;
	add.s64 	%rd46, %rd2, %rd45;
	ld.global.f32 	%f53, [%rd46];
	mad.lo.s32 	%r47, %r62, %r37, %r2;
	mul.wide.u32 	%rd47, %r47, 4;
	add.s64 	%rd48, %rd1, %rd47;
	ld.global.f32 	%f54, [%rd48];
	fma.rn.f32 	%f55, %f53, %f54, %f67;
	cvt.u64.u32 	%rd49, %r3;
	cvt.u64.u32 	%rd50, %r62;
	add.s64 	%rd51, %rd50, %rd49;
	shl.b64 	%rd52, %rd51, 2;
	add.s64 	%rd53, %rd2, %rd52;
	ld.global.f32 	%f56, [%rd53+4];
	add.s32 	%r48, %r47, %r37;
	mul.wide.u32 	%rd54, %r48, 4;
	add.s64 	%rd55, %rd1, %rd54;
	ld.global.f32 	%f57, [%rd55];
	fma.rn.f32 	%f67, %f56, %f57, %f55;
	add.s32 	%r62, %r62, 2;
$L__BB3_10:
	and.b32  	%r49, %r37, 1;
	setp.eq.b32 	%p8, %r49, 1;
	not.pred 	%p9, %p8;
	@%p9 bra 	$L__BB3_12;
	add.s32 	%r50, %r62, %r3;
	mul.wide.u32 	%rd56, %r50, 4;
	add.s64 	%rd57, %rd2, %rd56;
	ld.global.f32 	%f58, [%rd57];
	mad.lo.s32 	%r51, %r62, %r37, %r2;
	mul.wide.u32 	%rd58, %r51, 4;
	add.s64 	%rd59, %rd1, %rd58;
	ld.global.f32 	%f59, [%rd59];
	fma.rn.f32 	%f67, %f58, %f59, %f67;
$L__BB3_12:
	cvta.to.global.u64 	%rd60, %rd9;
	mul.lo.s32 	%r52, %r37, %r1;
	cvt.s64.s32 	%rd61, %r52;
	cvt.u64.u32 	%rd62, %r2;
	add.s64 	%rd63, %rd61, %rd62;
	shl.b64 	%rd64, %rd63, 2;
	add.s64 	%rd65, %rd60, %rd64;
	st.global.f32 	[%rd65], %f67;
	ret;

}
	// .globl	_Z15matrixMulKernelPfS_S_i
.visible .entry _Z15matrixMulKernelPfS_S_i(
	.param .u64 .ptr .align 1 _Z15matrixMulKernelPfS_S_i_param_0,
	.param .u64 .ptr .align 1 _Z15matrixMulKernelPfS_S_i_param_1,
	.param .u64 .ptr .align 1 _Z15matrixMulKernelPfS_S_i_param_2,
	.param .u32 _Z15matrixMulKernelPfS_S_i_param_3
)
{
	.reg .pred 	%p<10>;
	.reg .b32 	%r<119>;
	.reg .b32 	%f<143>;
	.reg .b64 	%rd<48>;
	// demoted variable
	.shared .align 4 .b8 _ZZ15matrixMulKernelPfS_S_iE3Mds[16];
	// demoted variable
	.shared .align 4 .b8 _ZZ15matrixMulKernelPfS_S_iE3Nds[16];
	ld.param.u64 	%rd4, [_Z15matrixMulKernelPfS_S_i_param_0];
	ld.param.u64 	%rd5, [_Z15matrixMulKernelPfS_S_i_param_1];
	ld.param.u32 	%r49, [_Z15matrixMulKernelPfS_S_i_param_3];
	cvta.to.global.u64 	%rd1, %rd5;
	cvta.to.global.u64 	%rd2, %rd4;
	mov.u32 	%r50, %ctaid.x;
	mov.u32 	%r51, %ctaid.y;
	mov.u32 	%r1, %tid.x;
	mov.u32 	%r2, %tid.y;
	shl.b32 	%r52, %r51, 1;
	add.s32 	%r3, %r52, %r2;
	shl.b32 	%r4, %r50, 1;
	add.s32 	%r5, %r4, %r1;
	shr.u32 	%r53, %r49, 31;
	add.s32 	%r54, %r49, %r53;
	shr.s32 	%r6, %r54, 1;
	setp.lt.s32 	%p1, %r49, 2;
	mov.f32 	%f142, 0f00000000;
	@%p1 bra 	$L__BB4_12;
	mad.lo.s32 	%r7, %r49, %r3, %r1;
	shl.b32 	%r56, %r2, 3;
	mov.u32 	%r57, _ZZ15matrixMulKernelPfS_S_iE3Mds;
	add.s32 	%r8, %r57, %r56;
	shl.b32 	%r58, %r1, 2;
	add.s32 	%r9, %r8, %r58;
	mov.u32 	%r59, _ZZ15matrixMulKernelPfS_S_iE3Nds;
	add.s32 	%r11, %r59, %r58;
	add.s32 	%r10, %r11, %r56;
	add.s32 	%r60, %r6, -1;
	setp.lt.u32 	%p2, %r60, 7;
	mov.f32 	%f142, 0f00000000;
	mov.b32 	%r117, 0;
	@%p2 bra 	$L__BB4_4;
	and.b32  	%r61, %r6, 1073741816;
	neg.s32 	%r115, %r61;
	add.s32 	%r62, %r2, 14;
	mad.lo.s32 	%r63, %r49, %r62, %r1;
	add.s32 	%r113, %r63, %r4;
	add.s32 	%r64, %r2, 12;
	mad.lo.s32 	%r65, %r49, %r64, %r1;
	add.s32 	%r112, %r65, %r4;
	add.s32 	%r66, %r2, 10;
	mad.lo.s32 	%r67, %r49, %r66, %r1;
	add.s32 	%r111, %r67, %r4;
	add.s32 	%r68, %r2, 8;
	mad.lo.s32 	%r69, %r49, %r68, %r1;
	add.s32 	%r110, %r69, %r4;
	add.s32 	%r70, %r2, 6;
	mad.lo.s32 	%r71, %r49, %r70, %r1;
	add.s32 	%r109, %r71, %r4;
	add.s32 	%r72, %r2, 4;
	mad.lo.s32 	%r73, %r49, %r72, %r1;
	add.s32 	%r108, %r73, %r4;
	add.s32 	%r74, %r2, 2;
	mad.lo.s32 	%r75, %r49, %r74, %r1;
	add.s32 	%r107, %r75, %r4;
	mad.lo.s32 	%r76, %r2, %r49, %r1;
	add.s32 	%r106, %r76, %r4;
	mov.f32 	%f142, 0f00000000;
	mov.u32 	%r114, %r7;
$L__BB4_3:
	.pragma "nounroll";
	and.b32  	%r117, %r6, 1073741816;
	mul.wide.s32 	%rd6, %r114, 4;
	add.s64 	%rd7, %rd2, %rd6;
	ld.global.f32 	%f17, [%rd7];
	st.shared.f32 	[%r9], %f17;
	mul.wide.u32 	%rd8, %r106, 4;
	add.s64 	%rd9, %rd1, %rd8;
	ld.global.f32 	%f18, [%rd9];
	st.shared.f32 	[%r10], %f18;
	bar.sync 	0;
	ld.shared.f32 	%f19, [%r8];
	ld.shared.f32 	%f20, [%r11];
	fma.rn.f32 	%f21, %f19, %f20, %f142;
	ld.shared.f32 	%f22, [%r8+4];
	ld.shared.f32 	%f23, [%r11+8];
	fma.rn.f32 	%f24, %f22, %f23, %f21;
	bar.sync 	0;
	ld.global.f32 	%f25, [%rd7+8];
	st.shared.f32 	[%r9], %f25;
	mul.wide.u32 	%rd10, %r107, 4;
	add.s64 	%rd11, %rd1, %rd10;
	ld.global.f32 	%f26, [%rd11];
	st.shared.f32 	[%r10], %f26;
	bar.sync 	0;
	ld.shared.f32 	%f27, [%r8];
	ld.shared.f32 	%f28, [%r11];
	fma.rn.f32 	%f29, %f27, %f28, %f24;
	ld.shared.f32 	%f30, [%r8+4];
	ld.shared.f32 	%f31, [%r11+8];
	fma.rn.f32 	%f32, %f30, %f31, %f29;
	bar.sync 	0;
	ld.global.f32 	%f33, [%rd7+16];
	st.shared.f32 	[%r9], %f33;
	mul.wide.u32 	%rd12, %r108, 4;
	add.s64 	%rd13, %rd1, %rd12;
	ld.global.f32 	%f34, [%rd13];
	st.shared.f32 	[%r10], %f34;
	bar.sync 	0;
	ld.shared.f32 	%f35, [%r8];
	ld.shared.f32 	%f36, [%r11];
	fma.rn.f32 	%f37, %f35, %f36, %f32;
	ld.shared.f32 	%f38, [%r8+4];
	ld.shared.f32 	%f39, [%r11+8];
	fma.rn.f32 	%f40, %f38, %f39, %f37;
	bar.sync 	0;
	ld.global.f32 	%f41, [%rd7+24];
	st.shared.f32 	[%r9], %f41;
	mul.wide.u32 	%rd14, %r109, 4;
	add.s64 	%rd15, %rd1, %rd14;
	ld.global.f32 	%f42, [%rd15];
	st.shared.f32 	[%r10], %f42;
	bar.sync 	0;
	ld.shared.f32 	%f43, [%r8];
	ld.shared.f32 	%f44, [%r11];
	fma.rn.f32 	%f45, %f43, %f44, %f40;
	ld.shared.f32 	%f46, [%r8+4];
	ld.shared.f32 	%f47, [%r11+8];
	fma.rn.f32 	%f48, %f46, %f47, %f45;
	bar.sync 	0;
	ld.global.f32 	%f49, [%rd7+32];
	st.shared.f32 	[%r9], %f49;
	mul.wide.u32 	%rd16, %r110, 4;
	add.s64 	%rd17, %rd1, %rd16;
	ld.global.f32 	%f50, [%rd17];
	st.shared.f32 	[%r10], %f50;
	bar.sync 	0;
	ld.shared.f32 	%f51, [%r8];
	ld.shared.f32 	%f52, [%r11];
	fma.rn.f32 	%f53, %f51, %f52, %f48;
	ld.shared.f32 	%f54, [%r8+4];
	ld.shared.f32 	%f55, [%r11+8];
	fma.rn.f32 	%f56, %f54, %f55, %f53;
	bar.sync 	0;
	ld.global.f32 	%f57, [%rd7+40];
	st.shared.f32 	[%r9], %f57;
	mul.wide.u32 	%rd18, %r111, 4;
	add.s64 	%rd19, %rd1, %rd18;
	ld.global.f32 	%f58, [%rd19];
	st.shared.f32 	[%r10], %f58;
	bar.sync 	0;
	ld.shared.f32 	%f59, [%r8];
	ld.shared.f32 	%f60, [%r11];
	fma.rn.f32 	%f61, %f59, %f60, %f56;
	ld.shared.f32 	%f62, [%r8+4];
	ld.shared.f32 	%f63, [%r11+8];
	fma.rn.f32 	%f64, %f62, %f63, %f61;
	bar.sync 	0;
	ld.global.f32 	%f65, [%rd7+48];
	st.shared.f32 	[%r9], %f65;
	mul.wide.u32 	%rd20, %r112, 4;
	add.s64 	%rd21, %rd1, %rd20;
	ld.global.f32 	%f66, [%rd21];
	st.shared.f32 	[%r10], %f66;
	bar.sync 	0;
	ld.shared.f32 	%f67, [%r8];
	ld.shared.f32 	%f68, [%r11];
	fma.rn.f32 	%f69, %f67, %f68, %f64;
	ld.shared.f32 	%f70, [%r8+4];
	ld.shared.f32 	%f71, [%r11+8];
	fma.rn.f32 	%f72, %f70, %f71, %f69;
	bar.sync 	0;
	ld.global.f32 	%f73, [%rd7+56];
	st.shared.f32 	[%r9], %f73;
	mul.wide.u32 	%rd22, %r113, 4;
	add.s64 	%rd23, %rd1, %rd22;
	ld.global.f32 	%f74, [%rd23];
	st.shared.f32 	[%r10], %f74;
	bar.sync 	0;
	ld.shared.f32 	%f75, [%r8];
	ld.shared.f32 	%f76, [%r11];
	fma.rn.f32 	%f77, %f75, %f76, %f72;
	ld.shared.f32 	%f78, [%r8+4];
	ld.shared.f32 	%f79, [%r11+8];
	fma.rn.f32 	%f142, %f78, %f79, %f77;
	bar.sync 	0;
	add.s32 	%r115, %r115, 8;
	add.s32 	%r114, %r114, 16;
	shl.b32 	%r77, %r49, 4;
	add.s32 	%r113, %r113, %r77;
	add.s32 	%r112, %r112, %r77;
	add.s32 	%r111, %r111, %r77;
	add.s32 	%r110, %r110, %r77;
	add.s32 	%r109, %r109, %r77;
	add.s32 	%r108, %r108, %r77;
	add.s32 	%r107, %r107, %r77;
	add.s32 	%r106, %r106, %r77;
	setp.ne.s32 	%p3, %r115, 0;
	@%p3 bra 	$L__BB4_3;
$L__BB4_4:
	and.b32  	%r43, %r6, 7;
	setp.eq.s32 	%p4, %r43, 0;
	@%p4 bra 	$L__BB4_12;
	and.b32  	%r44, %r6, 3;
	setp.lt.u32 	%p5, %r43, 4;
	@%p5 bra 	$L__BB4_7;
	shl.b32 	%r78, %r117, 1;
	add.s32 	%r79, %r7, %r78;
	mul.wide.s32 	%rd24, %r79, 4;
	add.s64 	%rd25, %rd2, %rd24;
	ld.global.f32 	%f81, [%rd25];
	st.shared.f32 	[%r9], %f81;
	add.s32 	%r80, %r78, %r2;
	mad.lo.s32 	%r81, %r80, %r49, %r5;
	mul.wide.u32 	%rd26, %r81, 4;
	add.s64 	%rd27, %rd1, %rd26;
	ld.global.f32 	%f82, [%rd27];
	st.shared.f32 	[%r10], %f82;
	bar.sync 	0;
	ld.shared.f32 	%f83, [%r8];
	ld.shared.f32 	%f84, [%r11];
	fma.rn.f32 	%f85, %f83, %f84, %f142;
	ld.shared.f32 	%f86, [%r8+4];
	ld.shared.f32 	%f87, [%r11+8];
	fma.rn.f32 	%f88, %f86, %f87, %f85;
	bar.sync 	0;
	ld.global.f32 	%f89, [%rd25+8];
	st.shared.f32 	[%r9], %f89;
	add.s32 	%r82, %r80, 2;
	mad.lo.s32 	%r83, %r82, %r49, %r5;
	mul.wide.u32 	%rd28, %r83, 4;
	add.s64 	%rd29, %rd1, %rd28;
	ld.global.f32 	%f90, [%rd29];
	st.shared.f32 	[%r10], %f90;
	bar.sync 	0;
	ld.shared.f32 	%f91, [%r8];
	ld.shared.f32 	%f92, [%r11];
	fma.rn.f32 	%f93, %f91, %f92, %f88;
	ld.shared.f32 	%f94, [%r8+4];
	ld.shared.f32 	%f95, [%r11+8];
	fma.rn.f32 	%f96, %f94, %f95, %f93;
	bar.sync 	0;
	ld.global.f32 	%f97, [%rd25+16];
	st.shared.f32 	[%r9], %f97;
	add.s32 	%r84, %r80, 4;
	mad.lo.s32 	%r85, %r84, %r49, %r5;
	mul.wide.u32 	%rd30, %r85, 4;
	add.s64 	%rd31, %rd1, %rd30;
	ld.global.f32 	%f98, [%rd31];
	st.shared.f32 	[%r10], %f98;
	bar.sync 	0;
	ld.shared.f32 	%f99, [%r8];
	ld.shared.f32 	%f100, [%r11];
	fma.rn.f32 	%f101, %f99, %f100, %f96;
	ld.shared.f32 	%f102, [%r8+4];
	ld.shared.f32 	%f103, [%r11+8];
	fma.rn.f32 	%f104, %f102, %f103, %f101;
	bar.sync 	0;
	ld.global.f32 	%f105, [%rd25+24];
	st.shared.f32 	[%r9], %f105;
	add.s32 	%r86, %r80, 6;
	mad.lo.s32 	%r87, %r86, %r49, %r5;
	mul.wide.u32 	%rd32, %r87, 4;
	add.s64 	%rd33, %rd1, %rd32;
	ld.global.f32 	%f106, [%rd33];
	st.shared.f32 	[%r10], %f106;
	bar.sync 	0;
	ld.shared.f32 	%f107, [%r8];
	ld.shared.f32 	%f108, [%r11];
	fma.rn.f32 	%f109, %f107, %f108, %f104;
	ld.shared.f32 	%f110, [%r8+4];
	ld.shared.f32 	%f111, [%r11+8];
	fma.rn.f32 	%f142, %f110, %f111, %f109;
	bar.sync 	0;
	sub.s32 	%r88, %r78, %r117;
	add.s32 	%r117, %r88, 4;
$L__BB4_7:
	setp.eq.s32 	%p6, %r44, 0;
	@%p6 bra 	$L__BB4_12;
	setp.eq.s32 	%p7, %r44, 1;
	@%p7 bra 	$L__BB4_10;
	shl.b32 	%r89, %r117, 1;
	add.s32 	%r90, %r7, %r89;
	mul.wide.s32 	%rd34, %r90, 4;
	add.s64 	%rd35, %rd2, %rd34;
	ld.global.f32 	%f113, [%rd35];
	st.shared.f32 	[%r9], %f113;
	add.s32 	%r91, %r89, %r2;
	mad.lo.s32 	%r92, %r91, %r49, %r5;
	mul.wide.u32 	%rd36, %r92, 4;
	add.s64 	%rd37, %rd1, %rd36;
	ld.global.f32 	%f114, [%rd37];
	st.shared.f32 	[%r10], %f114;
	bar.sync 	0;
	ld.shared.f32 	%f115, [%r8];
	ld.shared.f32 	%f116, [%r11];
	fma.rn.f32 	%f117, %f115, %f116, %f142;
	ld.shared.f32 	%f118, [%r8+4];
	ld.shared.f32 	%f119, [%r11+8];
	fma.rn.f32 	%f120, %f118, %f119, %f117;
	bar.sync 	0;
	ld.global.f32 	%f121, [%rd35+8];
	st.shared.f32 	[%r9], %f121;
	add.s32 	%r93, %r91, 2;
	mad.lo.s32 	%r94, %r93, %r49, %r5;
	mul.wide.u32 	%rd38, %r94, 4;
	add.s64 	%rd39, %rd1, %rd38;
	ld.global.f32 	%f122, [%rd39];
	st.shared.f32 	[%r10], %f122;
	bar.sync 	0;
	ld.shared.f32 	%f123, [%r8];
	ld.shared.f32 	%f124, [%r11];
	fma.rn.f32 	%f125, %f123, %f124, %f120;
	ld.shared.f32 	%f126, [%r8+4];
	ld.shared.f32 	%f127, [%r11+8];
	fma.rn.f32 	%f142, %f126, %f127, %f125;
	bar.sync 	0;
	sub.s32 	%r95, %r89, %r117;
	add.s32 	%r117, %r95, 2;
$L__BB4_10:
	and.b32  	%r96, %r6, 1;
	setp.eq.b32 	%p8, %r96, 1;
	not.pred 	%p9, %p8;
	@%p9 bra 	$L__BB4_12;
	shl.b32 	%r97, %r117, 1;
	add.s32 	%r98, %r7, %r97;
	mul.wide.s32 	%rd40, %r98, 4;
	add.s64 	%rd41, %rd2, %rd40;
	ld.global.f32 	%f128, [%rd41];
	st.shared.f32 	[%r9], %f128;
	add.s32 	%r99, %r97, %r2;
	mad.lo.s32 	%r100, %r99, %r49, %r5;
	mul.wide.u32 	%rd42, %r100, 4;
	add.s64 	%rd43, %rd1, %rd42;
	ld.global.f32 	%f129, [%rd43];
	st.shared.f32 	[%r10], %f129;
	bar.sync 	0;
	ld.shared.f32 	%f130, [%r8];
	ld.shared.f32 	%f131, [%r11];
	fma.rn.f32 	%f132, %f130, %f131, %f142;
	ld.shared.f32 	%f133, [%r8+4];
	ld.shared.f32 	%f134, [%r11+8];
	fma.rn.f32 	%f142, %f133, %f134, %f132;
	bar.sync 	0;
$L__BB4_12:
	ld.param.u64 	%rd47, [_Z15matrixMulKernelPfS_S_i_param_2];
	cvta.to.global.u64 	%rd44, %rd47;
	mad.lo.s32 	%r105, %r49, %r3, %r5;
	mul.wide.s32 	%rd45, %r105, 4;
	add.s64 	%rd46, %rd44, %rd45;
	st.global.f32 	[%rd46], %f142;
	ret;

}


// ===== COMPILED SASS (sm_100) =====

	.target	sm_100

	.elftype	@"ET_EXEC"


//--------------------- .note.nv.tkinfo           --------------------------
	.section	.note.nv.tkinfo,"",@"SHT_NOTE"
	.sectionflags	@"SHF_NOTE_NV_TKINFO"
	.tkinfo
        /*0018*/ 	.word	0x00000002
        /*0030*/ 	.string	""
        /*0030*/ 	.string	"ptxas"
        /*0030*/ 	.string	"Cuda compilation tools, release 13.0, V13.0.88"
        /*0030*/ 	.string	"Build cuda_13.0.r13.0/compiler.36424714_0"
        /*0030*/ 	.string	"-arch sm_100 -m 64 "



//--------------------- .note.nv.cuinfo           --------------------------
	.section	.note.nv.cuinfo,"",@"SHT_NOTE"
	.sectionflags	@"SHF_NOTE_NV_CUINFO"
        /*0018*/ 	.short	0x0002
        /*001a*/ 	.short	0x0064
        /*001c*/ 	.short	0x0082
	.zero		2


//--------------------- .nv.info                  --------------------------
	.section	.nv.info,"",@"SHT_CUDA_INFO"
	.align	4


	//----- nvinfo : EIATTR_REGCOUNT
	.align		4
        /*0000*/ 	.byte	0x04, 0x2f
        /*0002*/ 	.short	(.L_1 - .L_0)
	.align		4
.L_0:
        /*0004*/ 	.word	index@(_Z15transposeMatrixPfS_ii)
        /*0008*/ 	.word	0x0000000a


	//----- nvinfo : EIATTR_FRAME_SIZE
	.align		4
.L_1:
        /*000c*/ 	.byte	0x04, 0x11
        /*000e*/ 	.short	(.L_3 - .L_2)
	.align		4
.L_2:
        /*0010*/ 	.word	index@(_Z15transposeMatrixPfS_ii)
        /*0014*/ 	.word	0x00000000


	//----- nvinfo : EIATTR_REGCOUNT
	.align		4
.L_3:
        /*0018*/ 	.byte	0x04, 0x2f
        /*001a*/ 	.short	(.L_5 - .L_4)
	.align		4
.L_4:
        /*001c*/ 	.word	index@(_Z21MatrixMulKernel_basicPfS_S_i)
        /*0020*/ 	.word	0x0000001e


	//----- nvinfo : EIATTR_FRAME_SIZE
	.align		4
.L_5:
        /*0024*/ 	.byte	0x04, 0x11
        /*0026*/ 	.short	(.L_7 - .L_6)
	.align		4
.L_6:
        /*0028*/ 	.word	index@(_Z21MatrixMulKernel_basicPfS_S_i)
        /*002c*/ 	.word	0x00000000


	//----- nvinfo : EIATTR_REGCOUNT
	.align		4
.L_7:
        /*0030*/ 	.byte	0x04, 0x2f
        /*0032*/ 	.short	(.L_9 - .L_8)
	.align		4
.L_8:
        /*0034*/ 	.word	index@(_Z17matrixMulKernel_1PfS_S_i)
        /*0038*/ 	.word	0x0000001c


	//----- nvinfo : EIATTR_FRAME_SIZE
	.align		4
.L_9:
        /*003c*/ 	.byte	0x04, 0x11
        /*003e*/ 	.short	(.L_11 - .L_10)
	.align		4
.L_10:
        /*0040*/ 	.word	index@(_Z17matrixMulKernel_1PfS_S_i)
        /*0044*/ 	.word	0x00000000


	//----- nvinfo : EIATTR_REGCOUNT
	.align		4
.L_11:
        /*0048*/ 	.byte	0x04, 0x2f
        /*004a*/ 	.short	(.L_13 - .L_12)
	.align		4
.L_12:
        /*004c*/ 	.word	index@(_Z13matrixMul_gpuPfS_S_i)
        /*0050*/ 	.word	0x00000020


	//----- nvinfo : EIATTR_FRAME_SIZE
	.align		4
.L_13:
        /*0054*/ 	.byte	0x04, 0x11
        /*0056*/ 	.short	(.L_15 - .L_14)
	.align		4
.L_14:
        /*0058*/ 	.word	index@(_Z13matrixMul_gpuPfS_S_i)
        /*005c*/ 	.word	0x00000000


	//----- nvinfo : EIATTR_REGCOUNT
	.align		4
.L_15:
        /*0060*/ 	.byte	0x04, 0x2f
        /*0062*/ 	.short	(.L_17 - .L_16)
	.align		4
.L_16:
        /*0064*/ 	.word	index@(_Z15matrixMulKernelPfS_S_i)
        /*0068*/ 	.word	0x00000028


	//----- nvinfo : EIATTR_FRAME_SIZE
	.align		4
.L_17:
        /*006c*/ 	.byte	0x04, 0x11
        /*006e*/ 	.short	(.L_19 - .L_18)
	.align		4
.L_18:
        /*0070*/ 	.word	index@(_Z15matrixMulKernelPfS_S_i)
        /*0074*/ 	.word	0x00000000


	//----- nvinfo : EIATTR_MIN_STACK_SIZE
	.align		4
.L_19:
        /*0078*/ 	.byte	0x04, 0x12
        /*007a*/ 	.short	(.L_21 - .L_20)
	.align		4
.L_20:
        /*007c*/ 	.word	index@(_Z15matrixMulKernelPfS_S_i)
        /*0080*/ 	.word	0x00000000


	//----- nvinfo : EIATTR_MIN_STACK_SIZE
	.align		4
.L_21:
        /*0084*/ 	.byte	0x04, 0x12
        /*0086*/ 	.short	(.L_23 - .L_22)
	.align		4
.L_22:
        /*0088*/ 	.word	index@(_Z13matrixMul_gpuPfS_S_i)
        /*008c*/ 	.word	0x00000000


	//----- nvinfo : EIATTR_MIN_STACK_SIZE
	.align		4
.L_23:
        /*0090*/ 	.byte	0x04, 0x12
        /*0092*/ 	.short	(.L_25 - .L_24)
	.align		4
.L_24:
        /*0094*/ 	.word	index@(_Z17matrixMulKernel_1PfS_S_i)
        /*0098*/ 	.word	0x00000000


	//----- nvinfo : EIATTR_MIN_STACK_SIZE
	.align		4
.L_25:
        /*009c*/ 	.byte	0x04, 0x12
        /*009e*/ 	.short	(.L_27 - .L_26)
	.align		4
.L_26:
        /*00a0*/ 	.word	index@(_Z21MatrixMulKernel_basicPfS_S_i)
        /*00a4*/ 	.word	0x00000000


	//----- nvinfo : EIATTR_MIN_STACK_SIZE
	.align		4
.L_27:
        /*00a8*/ 	.byte	0x04, 0x12
        /*00aa*/ 	.short	(.L_29 - .L_28)
	.align		4
.L_28:
        /*00ac*/ 	.word	index@(_Z15transposeMatrixPfS_ii)
        /*00b0*/ 	.word	0x00000000
.L_29:


//--------------------- .nv.compat                --------------------------
	.section	.nv.compat,"",@"SHT_CUDA_COMPAT_INFO"
	.align	4
        /*0000*/ 	.byte	0x02, 0x09, 0x00, 0x00, 0x02, 0x02, 0x01, 0x00, 0x02, 0x05, 0x05, 0x00, 0x03, 0x07, 0x01, 0x01
        /*0010*/ 	.byte	0x02, 0x03, 0x00, 0x00, 0x02, 0x06, 0x01, 0x00, 0x04, 0x0b, 0x08, 0x00, 0x09, 0x00, 0x00, 0x00
        /*0020*/ 	.byte	0x00, 0x00, 0x00, 0x00


//--------------------- .nv.info._Z15matrixMulKernelPfS_S_i --------------------------
	.section	.nv.info._Z15matrixMulKernelPfS_S_i,"",@"SHT_CUDA_INFO"
	.sectionflags	@""
	.align	4


	//----- nvinfo : EIATTR_CUDA_API_VERSION
	.align		4
        /*0000*/ 	.byte	0x04, 0x37
        /*0002*/ 	.short	(.L_31 - .L_30)
.L_30:
        /*0004*/ 	.word	0x00000082


	//----- nvinfo : EIATTR_KPARAM_INFO
	.align		4
.L_31:
        /*0008*/ 	.byte	0x04, 0x17
        /*000a*/ 	.short	(.L_33 - .L_32)
.L_32:
        /*000c*/ 	.word	0x00000000
        /*0010*/ 	.short	0x0003
        /*0012*/ 	.short	0x0018
        /*0014*/ 	.byte	0x00, 0xf0, 0x11, 0x00


	//----- nvinfo : EIATTR_KPARAM_INFO
	.align		4
.L_33:
        /*0018*/ 	.byte	0x04, 0x17
        /*001a*/ 	.short	(.L_35 - .L_34)
.L_34:
        /*001c*/ 	.word	0x00000000
        /*0020*/ 	.short	0x0002
        /*0022*/ 	.short	0x0010
        /*0024*/ 	.byte	0x00, 0xf5, 0x21, 0x00


	//----- nvinfo : EIATTR_KPARAM_INFO
	.align		4
.L_35:
        /*0028*/ 	.byte	0x04, 0x17
        /*002a*/ 	.short	(.L_37 - .L_36)
.L_36:
        /*002c*/ 	.word	0x00000000
        /*0030*/ 	.short	0x0001
        /*0032*/ 	.short	0x0008
        /*0034*/ 	.byte	0x00, 0xf5, 0x21, 0x00


	//----- nvinfo : EIATTR_KPARAM_INFO
	.align		4
.L_37:
        /*0038*/ 	.byte	0x04, 0x17
        /*003a*/ 	.short	(.L_39 - .L_38)
.L_38:
        /*003c*/ 	.word	0x00000000
        /*0040*/ 	.short	0x0000
        /*0042*/ 	.short	0x0000
        /*0044*/ 	.byte	0x00, 0xf5, 0x21, 0x00


	//----- nvinfo : EIATTR_SPARSE_MMA_MASK
	.align		4
.L_39:
        /*0048*/ 	.byte	0x03, 0x50
        /*004a*/ 	.short	0x0000


	//----- nvinfo : EIATTR_MAXREG_COUNT
	.align		4
        /*004c*/ 	.byte	0x03, 0x1b
        /*004e*/ 	.short	0x00ff


	//----- nvinfo : EIATTR_NUM_BARRIERS
	.align		4
        /*0050*/ 	.byte	0x02, 0x4c
        /*0052*/ 	.byte	0x01
	.zero		1


	//----- nvinfo : EIATTR_MERCURY_ISA_VERSION
	.align		4
        /*0054*/ 	.byte	0x03, 0x5f
        /*0056*/ 	.short	0x0101


	//----- nvinfo : EIATTR_VRC_CTA_INIT_COUNT
	.align		4
        /*0058*/ 	.byte	0x02, 0x4a
	.zero		1
	.zero		1


	//----- nvinfo : EIATTR_EXIT_INSTR_OFFSETS
	.align		4
        /*005c*/ 	.byte	0x04, 0x1c
        /*005e*/ 	.short	(.L_41 - .L_40)


	//   ....[0]....
.L_40:
        /*0060*/ 	.word	0x000012a0


	//----- nvinfo : EIATTR_CBANK_PARAM_SIZE
	.align		4
.L_41:
        /*0064*/ 	.byte	0x03, 0x19
        /*0066*/ 	.short	0x001c


	//----- nvinfo : EIATTR_PARAM_CBANK
	.align		4
        /*0068*/ 	.byte	0x04, 0x0a
        /*006a*/ 	.short	(.L_43 - .L_42)
	.align		4
.L_42:
        /*006c*/ 	.word	index@(.nv.constant0._Z15matrixMulKernelPfS_S_i)
        /*0070*/ 	.short	0x0380
        /*0072*/ 	.short	0x001c


	//----- nvinfo : EIATTR_SW_WAR
	.align		4
.L_43:
        /*0074*/ 	.byte	0x04, 0x36
        /*0076*/ 	.short	(.L_45 - .L_44)
.L_44:
        /*0078*/ 	.word	0x00000008
.L_45:


//--------------------- .nv.info._Z13matrixMul_gpuPfS_S_i --------------------------
	.section	.nv.info._Z13matrixMul_gpuPfS_S_i,"",@"SHT_CUDA_INFO"
	.sectionflags	@""
	.align	4


	//----- nvinfo : EIATTR_CUDA_API_VERSION
	.align		4
        /*0000*/ 	.byte	0x04, 0x37
        /*0002*/ 	.short	(.L_47 - .L_46)
.L_46:
        /*0004*/ 	.word	0x00000082


	//----- nvinfo : EIATTR_KPARAM_INFO
	.align		4
.L_47:
        /*0008*/ 	.byte	0x04, 0x17
        /*000a*/ 	.short	(.L_49 - .L_48)
.L_48:
        /*000c*/ 	.word	0x00000000
        /*0010*/ 	.short	0x0003
        /*0012*/ 	.short	0x0018
        /*0014*/ 	.byte	0x00, 0xf0, 0x11, 0x00


	//----- nvinfo : EIATTR_KPARAM_INFO
	.align		4
.L_49:
        /*0018*/ 	.byte	0x04, 0x17
        /*001a*/ 	.short	(.L_51 - .L_50)
.L_50:
        /*001c*/ 	.word	0x00000000
        /*0020*/ 	.short	0x0002
        /*0022*/ 	.short	0x0010
        /*0024*/ 	.byte	0x00, 0xf5, 0x21, 0x00


	//----- nvinfo : EIATTR_KPARAM_INFO
	.align		4
.L_51:
        /*0028*/ 	.byte	0x04, 0x17
        /*002a*/ 	.short	(.L_53 - .L_52)
.L_52:
        /*002c*/ 	.word	0x00000000
        /*0030*/ 	.short	0x0001
        /*0032*/ 	.short	0x0008
        /*0034*/ 	.byte	0x00, 0xf5, 0x21, 0x00


	//----- nvinfo : EIATTR_KPARAM_INFO
	.align		4
.L_53:
        /*0038*/ 	.byte	0x04, 0x17
        /*003a*/ 	.short	(.L_55 - .L_54)
.L_54:
        /*003c*/ 	.word	0x00000000
        /*0040*/ 	.short	0x0000
        /*0042*/ 	.short	0x0000
        /*0044*/ 	.byte	0x00, 0xf5, 0x21, 0x00


	//----- nvinfo : EIATTR_SPARSE_MMA_MASK
	.align		4
.L_55:
        /*0048*/ 	.byte	0x03, 0x50
        /*004a*/ 	.short	0x0000


	//----- nvinfo : EIATTR_MAXREG_COUNT
	.align		4
        /*004c*/ 	.byte	0x03, 0x1b
        /*004e*/ 	.short	0x00ff


	//----- nvinfo : EIATTR_MERCURY_ISA_VERSION
	.align		4
        /*0050*/ 	.byte	0x03, 0x5f
        /*0052*/ 	.short	0x0101


	//----- nvinfo : EIATTR_VRC_CTA_INIT_COUNT
	.align		4
        /*0054*/ 	.byte	0x02, 0x4a
	.zero		1
	.zero		1


	//----- nvinfo : EIATTR_EXIT_INSTR_OFFSETS
	.align		4
        /*0058*/ 	.byte	0x04, 0x1c
        /*005a*/ 	.short	(.L_57 - .L_56)


	//   ....[0]....
.L_56:
        /*005c*/ 	.word	0x00000990


	//----- nvinfo : EIATTR_CBANK_PARAM_SIZE
	.align		4
.L_57:
        /*0060*/ 	.byte	0x03, 0x19
        /*0062*/ 	.short	0x001c


	//----- nvinfo : EIATTR_PARAM_CBANK
	.align		4
        /*0064*/ 	.byte	0x04, 0x0a
        /*0066*/ 	.short	(.L_59 - .L_58)
	.align		4
.L_58:
        /*0068*/ 	.word	index@(.nv.constant0._Z13matrixMul_gpuPfS_S_i)
        /*006c*/ 	.short	0x0380
        /*006e*/ 	.short	0x001c


	//----- nvinfo : EIATTR_SW_WAR
	.align		4
.L_59:
        /*0070*/ 	.byte	0x04, 0x36
        /*0072*/ 	.short	(.L_61 - .L_60)
.L_60:
        /*0074*/ 	.word	0x00000008
.L_61:


//--------------------- .nv.info._Z17matrixMulKernel_1PfS_S_i --------------------------
	.section	.nv.info._Z17matrixMulKernel_1PfS_S_i,"",@"SHT_CUDA_INFO"
	.sectionflags	@""
	.align	4


	//----- nvinfo : EIATTR_CUDA_API_VERSION
	.align		4
        /*0000*/ 	.byte	0x04, 0x37
        /*0002*/ 	.short	(.L_63 - .L_62)
.L_62:
        /*0004*/ 	.word	0x00000082


	//----- nvinfo : EIATTR_KPARAM_INFO
	.align		4
.L_63:
        /*0008*/ 	.byte	0x04, 0x17
        /*000a*/ 	.short	(.L_65 - .L_64)
.L_64:
        /*000c*/ 	.word	0x00000000
        /*0010*/ 	.short	0x0003
        /*0012*/ 	.short	0x0018
        /*0014*/ 	.byte	0x00, 0xf0, 0x11, 0x00


	//----- nvinfo : EIATTR_KPARAM_INFO
	.align		4
.L_65:
        /*0018*/ 	.byte	0x04, 0x17
        /*001a*/ 	.short	(.L_67 - .L_66)
.L_66:
        /*001c*/ 	.word	0x00000000
        /*0020*/ 	.short	0x0002
        /*0022*/ 	.short	0x0010
        /*0024*/ 	.byte	0x00, 0xf5, 0x21, 0x00


	//----- nvinfo : EIATTR_KPARAM_INFO
	.align		4
.L_67:
        /*0028*/ 	.byte	0x04, 0x17
        /*002a*/ 	.short	(.L_69 - .L_68)
.L_68:
        /*002c*/ 	.word	0x00000000
        /*0030*/ 	.short	0x0001
        /*0032*/ 	.short	0x0008
        /*0034*/ 	.byte	0x00, 0xf5, 0x21, 0x00


	//----- nvinfo : EIATTR_KPARAM_INFO
	.align		4
.L_69:
        /*0038*/ 	.byte	0x04, 0x17
        /*003a*/ 	.short	(.L_71 - .L_70)
.L_70:
        /*003c*/ 	.word	0x00000000
        /*0040*/ 	.short	0x0000
        /*0042*/ 	.short	0x0000
        /*0044*/ 	.byte	0x00, 0xf5, 0x21, 0x00


	//----- nvinfo : EIATTR_SPARSE_MMA_MASK
	.align		4
.L_71:
        /*0048*/ 	.byte	0x03, 0x50
        /*004a*/ 	.short	0x0000


	//----- nvinfo : EIATTR_MAXREG_COUNT
	.align		4
        /*004c*/ 	.byte	0x03, 0x1b
        /*004e*/ 	.short	0x00ff


	//----- nvinfo : EIATTR_MERCURY_ISA_VERSION
	.align		4
        /*0050*/ 	.byte	0x03, 0x5f
        /*0052*/ 	.short	0x0101


	//----- nvinfo : EIATTR_VRC_CTA_INIT_COUNT
	.align		4
        /*0054*/ 	.byte	0x02, 0x4a
	.zero		1
	.zero		1


	//----- nvinfo : EIATTR_EXIT_INSTR_OFFSETS
	.align		4
        /*0058*/ 	.byte	0x04, 0x1c
        /*005a*/ 	.short	(.L_73 - .L_72)


	//   ....[0]....
.L_72:
        /*005c*/ 	.word	0x00000820


	//----- nvinfo : EIATTR_CBANK_PARAM_SIZE
	.align		4
.L_73:
        /*0060*/ 	.byte	0x03, 0x19
        /*0062*/ 	.short	0x001c


	//----- nvinfo : EIATTR_PARAM_CBANK
	.align		4
        /*0064*/ 	.byte	0x04, 0x0a
        /*0066*/ 	.short	(.L_75 - .L_74)
	.align		4
.L_74:
        /*0068*/ 	.word	index@(.nv.constant0._Z17matrixMulKernel_1PfS_S_i)
        /*006c*/ 	.short	0x0380
        /*006e*/ 	.short	0x001c


	//----- nvinfo : EIATTR_SW_WAR
	.align		4
.L_75:
        /*0070*/ 	.byte	0x04, 0x36
        /*0072*/ 	.short	(.L_77 - .L_76)
.L_76:
        /*0074*/ 	.word	0x00000008
.L_77:


//--------------------- .nv.info._Z21MatrixMulKernel_basicPfS_S_i --------------------------
	.section	.nv.info._Z21MatrixMulKernel_basicPfS_S_i,"",@"SHT_CUDA_INFO"
	.sectionflags	@""
	.align	4


	//----- nvinfo : EIATTR_CUDA_API_VERSION
	.align		4
        /*0000*/ 	.byte	0x04, 0x37
        /*0002*/ 	.short	(.L_79 - .L_78)
.L_78:
        /*0004*/ 	.word	0x00000082


	//----- nvinfo : EIATTR_KPARAM_INFO
	.align		4
.L_79:
        /*0008*/ 	.byte	0x04, 0x17
        /*000a*/ 	.short	(.L_81 - .L_80)
.L_80:
        /*000c*/ 	.word	0x00000000
        /*0010*/ 	.short	0x0003
        /*0012*/ 	.short	0x0018
        /*0014*/ 	.byte	0x00, 0xf0, 0x11, 0x00


	//----- nvinfo : EIATTR_KPARAM_INFO
	.align		4
.L_81:
        /*0018*/ 	.byte	0x04, 0x17
        /*001a*/ 	.short	(.L_83 - .L_82)
.L_82:
        /*001c*/ 	.word	0x00000000
        /*0020*/ 	.short	0x0002
        /*0022*/ 	.short	0x0010
        /*0024*/ 	.byte	0x00, 0xf5, 0x21, 0x00


	//----- nvinfo : EIATTR_KPARAM_INFO
	.align		4
.L_83:
        /*0028*/ 	.byte	0x04, 0x17
        /*002a*/ 	.short	(.L_85 - .L_84)
.L_84:
        /*002c*/ 	.word	0x00000000
        /*0030*/ 	.short	0x0001
        /*0032*/ 	.short	0x0008
        /*0034*/ 	.byte	0x00, 0xf5, 0x21, 0x00


	//----- nvinfo : EIATTR_KPARAM_INFO
	.align		4
.L_85:
        /*0038*/ 	.byte	0x04, 0x17
        /*003a*/ 	.short	(.L_87 - .L_86)
.L_86:
        /*003c*/ 	.word	0x00000000
        /*0040*/ 	.short	0x0000
        /*0042*/ 	.short	0x0000
        /*0044*/ 	.byte	0x00, 0xf5, 0x21, 0x00


	//----- nvinfo : EIATTR_SPARSE_MMA_MASK
	.align		4
.L_87:
        /*0048*/ 	.byte	0x03, 0x50
        /*004a*/ 	.short	0x0000


	//----- nvinfo : EIATTR_MAXREG_COUNT
	.align		4
        /*004c*/ 	.byte	0x03, 0x1b
        /*004e*/ 	.short	0x00ff


	//----- nvinfo : EIATTR_MERCURY_ISA_VERSION
	.align		4
        /*0050*/ 	.byte	0x03, 0x5f
        /*0052*/ 	.short	0x0101


	//----- nvinfo : EIATTR_VRC_CTA_INIT_COUNT
	.align		4
        /*0054*/ 	.byte	0x02, 0x4a
	.zero		1
	.zero		1


	//----- nvinfo : EIATTR_EXIT_INSTR_OFFSETS
	.align		4
        /*0058*/ 	.byte	0x04, 0x1c
        /*005a*/ 	.short	(.L_89 - .L_88)


	//   ....[0]....
.L_88:
        /*005c*/ 	.word	0x000000c0


	//   ....[1]....
        /*0060*/ 	.word	0x00000a90


	//----- nvinfo : EIATTR_CBANK_PARAM_SIZE
	.align		4
.L_89:
        /*0064*/ 	.byte	0x03, 0x19
        /*0066*/ 	.short	0x001c


	//----- nvinfo : EIATTR_PARAM_CBANK
	.align		4
        /*0068*/ 	.byte	0x04, 0x0a
        /*006a*/ 	.short	(.L_91 - .L_90)
	.align		4
.L_90:
        /*006c*/ 	.word	index@(.nv.constant0._Z21MatrixMulKernel_basicPfS_S_i)
        /*0070*/ 	.short	0x0380
        /*0072*/ 	.short	0x001c


	//----- nvinfo : EIATTR_SW_WAR
	.align		4
.L_91:
        /*0074*/ 	.byte	0x04, 0x36
        /*0076*/ 	.short	(.L_93 - .L_92)
.L_92:
        /*0078*/ 	.word	0x00000008
.L_93:


//--------------------- .nv.info._Z15transposeMatrixPfS_ii --------------------------
	.section	.nv.info._Z15transposeMatrixPfS_ii,"",@"SHT_CUDA_INFO"
	.sectionflags	@""
	.align	4


	//----- nvinfo : EIATTR_CUDA_API_VERSION
	.align		4
        /*0000*/ 	.byte	0x04, 0x37
        /*0002*/ 	.short	(.L_95 - .L_94)
.L_94:
        /*0004*/ 	.word	0x00000082


	//----- nvinfo : EIATTR_KPARAM_INFO
	.align		4
.L_95:
        /*0008*/ 	.byte	0x04, 0x17
        /*000a*/ 	.short	(.L_97 - .L_96)
.L_96:
        /*000c*/ 	.word	0x00000000
        /*0010*/ 	.short	0x0003
        /*0012*/ 	.short	0x0014
        /*0014*/ 	.byte	0x00, 0xf0, 0x11, 0x00


	//----- nvinfo : EIATTR_KPARAM_INFO
	.align		4
.L_97:
        /*0018*/ 	.byte	0x04, 0x17
        /*001a*/ 	.short	(.L_99 - .L_98)
.L_98:
        /*001c*/ 	.word	0x00000000
        /*0020*/ 	.short	0x0002
        /*0022*/ 	.short	0x0010
        /*0024*/ 	.byte	0x00, 0xf0, 0x11, 0x00


	//----- nvinfo : EIATTR_KPARAM_INFO
	.align		4
.L_99:
        /*0028*/ 	.byte	0x04, 0x17
        /*002a*/ 	.short	(.L_101 - .L_100)
.L_100:
        /*002c*/ 	.word	0x00000000
        /*0030*/ 	.short	0x0001
        /*0032*/ 	.short	0x0008
        /*0034*/ 	.byte	0x00, 0xf5, 0x21, 0x00


	//----- nvinfo : EIATTR_KPARAM_INFO
	.align		4
.L_101:
        /*0038*/ 	.byte	0x04, 0x17
        /*003a*/ 	.short	(.L_103 - .L_102)
.L_102:
        /*003c*/ 	.word	0x00000000
        /*0040*/ 	.short	0x0000
        /*0042*/ 	.short	0x0000
        /*0044*/ 	.byte	0x00, 0xf5, 0x21, 0x00


	//----- nvinfo : EIATTR_SPARSE_MMA_MASK
	.align		4
.L_103:
        /*0048*/ 	.byte	0x03, 0x50
        /*004a*/ 	.short	0x0000


	//----- nvinfo : EIATTR_MAXREG_COUNT
	.align		4
        /*004c*/ 	.byte	0x03, 0x1b
        /*004e*/ 	.short	0x00ff


	//----- nvinfo : EIATTR_MERCURY_ISA_VERSION
	.align		4
        /*0050*/ 	.byte	0x03, 0x5f
        /*0052*/ 	.short	0x0101


	//----- nvinfo : EIATTR_VRC_CTA_INIT_COUNT
	.align		4
        /*0054*/ 	.byte	0x02, 0x4a
	.zero		1
	.zero		1


	//----- nvinfo : EIATTR_EXIT_INSTR_OFFSETS
	.align		4
        /*0058*/ 	.byte	0x04, 0x1c
        /*005a*/ 	.short	(.L_105 - .L_104)


	//   ....[0]....
.L_104:
        /*005c*/ 	.word	0x00000110


	//----- nvinfo : EIATTR_CBANK_PARAM_SIZE
	.align		4
.L_105:
        /*0060*/ 	.byte	0x03, 0x19
        /*0062*/ 	.short	0x0018


	//----- nvinfo : EIATTR_PARAM_CBANK
	.align		4
        /*0064*/ 	.byte	0x04, 0x0a
        /*0066*/ 	.short	(.L_107 - .L_106)
	.align		4
.L_106:
        /*0068*/ 	.word	index@(.nv.constant0._Z15transposeMatrixPfS_ii)
        /*006c*/ 	.short	0x0380
        /*006e*/ 	.short	0x0018


	//----- nvinfo : EIATTR_SW_WAR
	.align		4
.L_107:
        /*0070*/ 	.byte	0x04, 0x36
        /*0072*/ 	.short	(.L_109 - .L_108)
.L_108:
        /*0074*/ 	.word	0x00000008
.L_109:


//--------------------- .nv.callgraph             --------------------------
	.section	.nv.callgraph,"",@"SHT_CUDA_CALLGRAPH"
	.align	4
	.sectionentsize	8
	.align		4
        /*0000*/ 	.word	0x00000000
	.align		4
        /*0004*/ 	.word	0xffffffff
	.align		4
        /*0008*/ 	.word	0x00000000
	.align		4
        /*000c*/ 	.word	0xfffffffe
	.align		4
        /*0010*/ 	.word	0x00000000
	.align		4
        /*0014*/ 	.word	0xfffffffd
	.align		4
        /*0018*/ 	.word	0x00000000
	.align		4
        /*001c*/ 	.word	0xfffffffc


//--------------------- .text._Z15matrixMulKernelPfS_S_i --------------------------
	.section	.text._Z15matrixMulKernelPfS_S_i,"ax",@progbits
	.align	128
        .global         _Z15matrixMulKernelPfS_S_i
        .type           _Z15matrixMulKernelPfS_S_i,@function
        .size           _Z15matrixMulKernelPfS_S_i,(.L_x_22 - _Z15matrixMulKernelPfS_S_i)
        .other          _Z15matrixMulKernelPfS_S_i,@"STO_CUDA_ENTRY STV_DEFAULT"
_Z15matrixMulKernelPfS_S_i:
.text._Z15matrixMulKernelPfS_S_i:
[----:B------:R-:W-:Y:S08]  /*0000*/  LDC R1, c[0x0][0x37c] ;  /* 0x0000df00ff017b82 */ /* 0x000ff00000000800 */
[----:B------:R-:W0:Y:S01]  /*0010*/  LDC R3, c[0x0][0x398] ;  /* 0x0000e600ff037b82 */ /* 0x000e220000000800 */
[----:B------:R-:W1:Y:S01]  /*0020*/  S2R R5, SR_CTAID.Y ;  /* 0x0000000000057919 */ /* 0x000e620000002600 */
[----:B------:R-:W2:Y:S01]  /*0030*/  LDCU.64 UR8, c[0x0][0x358] ;  /* 0x00006b00ff0877ac */ /* 0x000ea20008000a00 */
[----:B------:R-:W-:Y:S01]  /*0040*/  HFMA2 R15, -RZ, RZ, 0, 0 ;  /* 0x00000000ff0f7431 */ /* 0x000fe200000001ff */
[----:B------:R-:W1:Y:S01]  /*0050*/  S2R R0, SR_TID.Y ;  /* 0x0000000000007919 */ /* 0x000e620000002200 */
[----:B------:R-:W3:Y:S01]  /*0060*/  S2R R14, SR_CTAID.X ;  /* 0x00000000000e7919 */ /* 0x000ee20000002500 */
[----:B------:R-:W3:Y:S01]  /*0070*/  S2R R25, SR_TID.X ;  /* 0x0000000000197919 */ /* 0x000ee20000002100 */
[----:B0-----:R-:W-:-:S02]  /*0080*/  ISETP.GE.AND P0, PT, R3, 0x2, PT ;  /* 0x000000020300780c */ /* 0x001fc40003f06270 */
[----:B-1----:R-:W-:Y:S02]  /*0090*/  LEA R4, R5, R0, 0x1 ;  /* 0x0000000005047211 */ /* 0x002fe400078e08ff */
[----:B---3--:R-:W-:-:S09]  /*00a0*/  LEA R6, R14, R25, 0x1 ;  /* 0x000000190e067211 */ /* 0x008fd200078e08ff */
[----:B--2---:R-:W-:Y:S05]  /*00b0*/  @!P0 BRA `(.L_x_0) ;  /* 0x0000001000688947 */ /* 0x004fea0003800000 */
[----:B------:R-:W0:Y:S01]  /*00c0*/  S2UR UR6, SR_CgaCtaId ;  /* 0x00000000000679c3 */ /* 0x000e220000008800 */
[-C--:B------:R-:W-:Y:S01]  /*00d0*/  LEA.HI R5, R3, R3.reuse, RZ, 0x1 ;  /* 0x0000000303057211 */ /* 0x080fe200078f08ff */
[----:B------:R-:W-:Y:S01]  /*00e0*/  UMOV UR4, 0x400 ;  /* 0x0000040000047882 */ /* 0x000fe20000000000 */
[----:B------:R-:W-:Y:S01]  /*00f0*/  IMAD R7, R4, R3, R25 ;  /* 0x0000000304077224 */ /* 0x000fe200078e0219 */
[----:B------:R-:W-:Y:S01]  /*0100*/  UIADD3 UR5, UPT, UPT, UR4, 0x10, URZ ;  /* 0x0000001004057890 */ /* 0x000fe2000fffe0ff */
[----:B------:R-:W-:Y:S02]  /*0110*/  SHF.R.S32.HI R5, RZ, 0x1, R5 ;  /* 0x00000001ff057819 */ /* 0x000fe40000011405 */
[----:B------:R-:W-:Y:S02]  /*0120*/  MOV R15, RZ ;  /* 0x000000ff000f7202 */ /* 0x000fe40000000f00 */
[----:B------:R-:W-:-:S04]  /*0130*/  IADD3 R2, PT, PT, R5, -0x1, RZ ;  /* 0xffffffff05027810 */ /* 0x000fc80007ffe0ff */
[----:B------:R-:W-:Y:S02]  /*0140*/  ISETP.GE.U32.AND P0, PT, R2, 0x7, PT ;  /* 0x000000070200780c */ /* 0x000fe40003f06070 */
[----:B------:R-:W-:Y:S01]  /*0150*/  MOV R2, RZ ;  /* 0x000000ff00027202 */ /* 0x000fe20000000f00 */
[----:B0-----:R-:W-:Y:S02]  /*0160*/  ULEA UR4, UR6, UR4, 0x18 ;  /* 0x0000000406047291 */ /* 0x001fe4000f8ec0ff */
[----:B------:R-:W-:-:S04]  /*0170*/  ULEA UR5, UR6, UR5, 0x18 ;  /* 0x0000000506057291 */ /* 0x000fc8000f8ec0ff */
[C---:B------:R-:W-:Y:S02]  /*0180*/  LEA R8, R0.reuse, UR4, 0x3 ;  /* 0x0000000400087c11 */ /* 0x040fe4000f8e18ff */
[C---:B------:R-:W-:Y:S02]  /*0190*/  LEA R9, R25.reuse, UR5, 0x2 ;  /* 0x0000000519097c11 */ /* 0x040fe4000f8e10ff */
[----:B------:R-:W-:Y:S02]  /*01a0*/  LEA R10, R25, R8, 0x2 ;  /* 0x00000008190a7211 */ /* 0x000fe400078e10ff */
[----:B------:R-:W-:Y:S01]  /*01b0*/  LEA R11, R0, R9, 0x3 ;  /* 0x00000009000b7211 */ /* 0x000fe200078e18ff */
[----:B------:R-:W-:Y:S06]  /*01c0*/  @!P0 BRA `(.L_x_1) ;  /* 0x00000008002c8947 */ /* 0x000fec0003800000 */
[C---:B------:R-:W-:Y:S01]  /*01d0*/  IADD3 R2, PT, PT, R0.reuse, 0xe, RZ ;  /* 0x0000000e00027810 */ /* 0x040fe20007ffe0ff */
[CCC-:B------:R-:W-:Y:S01]  /*01e0*/  IMAD R27, R0.reuse, R3.reuse, R25.reuse ;  /* 0x00000003001b7224 */ /* 0x1c0fe200078e0219 */
[C---:B------:R-:W-:Y:S02]  /*01f0*/  IADD3 R12, PT, PT, R0.reuse, 0xc, RZ ;  /* 0x0000000c000c7810 */ /* 0x040fe40007ffe0ff */
[----:B------:R-:W-:Y:S01]  /*0200*/  IADD3 R16, PT, PT, R0, 0xa, RZ ;  /* 0x0000000a00107810 */ /* 0x000fe20007ffe0ff */
[-CC-:B------:R-:W-:Y:S01]  /*0210*/  IMAD R13, R2, R3.reuse, R25.reuse ;  /* 0x00000003020d7224 */ /* 0x180fe200078e0219 */
        /* <DEDUP_REMOVED lines=8> */
[----:B------:R-:W-:Y:S01]  /*02a0*/  LOP3.LUT R12, R5, 0x3ffffff8, RZ, 0xc0, !PT ;  /* 0x3ffffff8050c7812 */ /* 0x000fe200078ec0ff */
[--C-:B------:R-:W-:Y:S01]  /*02b0*/  IMAD R23, R22, R3, R25.reuse ;  /* 0x0000000316177224 */ /* 0x100fe200078e0219 */
[----:B------:R-:W-:Y:S01]  /*02c0*/  LEA R34, R14, R27, 0x1 ;  /* 0x0000001b0e227211 */ /* 0x000fe200078e08ff */
[----:B------:R-:W-:Y:S01]  /*02d0*/  IMAD R25, R24, R3, R25 ;  /* 0x0000000318197224 */ /* 0x000fe200078e0219 */
[----:B------:R-:W-:-:S02]  /*02e0*/  LEA R24, R14, R13, 0x1 ;  /* 0x0000000d0e187211 */ /* 0x000fc400078e08ff */
[C---:B------:R-:W-:Y:S02]  /*02f0*/  LEA R16, R14.reuse, R15, 0x1 ;  /* 0x0000000f0e107211 */ /* 0x040fe400078e08ff */
[C---:B------:R-:W-:Y:S02]  /*0300*/  LEA R26, R14.reuse, R17, 0x1 ;  /* 0x000000110e1a7211 */ /* 0x040fe400078e08ff */
[C---:B------:R-:W-:Y:S02]  /*0310*/  LEA R28, R14.reuse, R19, 0x1 ;  /* 0x000000130e1c7211 */ /* 0x040fe400078e08ff */
[C---:B------:R-:W-:Y:S02]  /*0320*/  LEA R30, R14.reuse, R21, 0x1 ;  /* 0x000000150e1e7211 */ /* 0x040fe400078e08ff */
[C---:B------:R-:W-:Y:S02]  /*0330*/  LEA R32, R14.reuse, R23, 0x1 ;  /* 0x000000170e207211 */ /* 0x040fe400078e08ff */
[----:B------:R-:W-:-:S02]  /*0340*/  LEA R14, R14, R25, 0x1 ;  /* 0x000000190e0e7211 */ /* 0x000fc400078e08ff */
[----:B------:R-:W-:Y:S02]  /*0350*/  MOV R15, RZ ;  /* 0x000000ff000f7202 */ /* 0x000fe40000000f00 */
[----:B------:R-:W-:Y:S02]  /*0360*/  MOV R2, R7 ;  /* 0x0000000700027202 */ /* 0x000fe40000000f00 */
[----:B------:R-:W-:-:S07]  /*0370*/  IADD3 R13, PT, PT, -R12, RZ, RZ ;  /* 0x000000ff0c0d7210 */ /* 0x000fce0007ffe1ff */
.L_x_2:
[----:B------:R-:W0:Y:S08]  /*0380*/  LDC.64 R36, c[0x0][0x380] ;  /* 0x0000e000ff247b82 */ /* 0x000e300000000a00 */
[----:B------:R-:W1:Y:S01]  /*0390*/  LDC.64 R20, c[0x0][0x388] ;  /* 0x0000e200ff147b82 */ /* 0x000e620000000a00 */
[----:B0-----:R-:W-:-:S05]  /*03a0*/  IMAD.WIDE R36, R2, 0x4, R36 ;  /* 0x0000000402247825 */ /* 0x001fca00078e0224 */
[----:B------:R-:W2:Y:S01]  /*03b0*/  LDG.E R17, desc[UR8][R36.64] ;  /* 0x0000000824117981 */ /* 0x000ea2000c1e1900 */
[----:B-1----:R-:W-:-:S05]  /*03c0*/  IMAD.WIDE.U32 R22, R34, 0x4, R20 ;  /* 0x0000000422167825 */ /* 0x002fca00078e0014 */
[----:B------:R0:W3:Y:S02]  /*03d0*/  LDG.E R25, desc[UR8][R22.64] ;  /* 0x0000000816197981 */ /* 0x0000e4000c1e1900 */
[----:B0-----:R-:W-:Y:S02]  /*03e0*/  IMAD.WIDE.U32 R22, R14, 0x4, R20 ;  /* 0x000000040e167825 */ /* 0x001fe400078e0014 */
[----:B--2---:R-:W-:Y:S04]  /*03f0*/  STS [R10], R17 ;  /* 0x000000110a007388 */ /* 0x004fe80000000800 */
[----:B---3--:R-:W-:Y:S01]  /*0400*/  STS [R11], R25 ;  /* 0x000000190b007388 */ /* 0x008fe20000000800 */
[----:B------:R-:W-:Y:S06]  /*0410*/  BAR.SYNC.DEFER_BLOCKING 0x0 ;  /* 0x0000000000007b1d */ /* 0x000fec0000010000 */
[----:B------:R-:W-:Y:S04]  /*0420*/  LDS R27, [R9] ;  /* 0x00000000091b7984 */ /* 0x000fe80000000800 */
[----:B------:R-:W-:Y:S04]  /*0430*/  LDS R29, [R9+0x8] ;  /* 0x00000800091d7984 */ /* 0x000fe80000000800 */
[----:B------:R-:W0:Y:S01]  /*0440*/  LDS.64 R18, [R8] ;  /* 0x0000000008127984 */ /* 0x000e220000000a00 */
[----:B------:R-:W-:Y:S06]  /*0450*/  BAR.SYNC.DEFER_BLOCKING 0x0 ;  /* 0x0000000000007b1d */ /* 0x000fec0000010000 */
[----:B------:R-:W2:Y:S04]  /*0460*/  LDG.E R31, desc[UR8][R36.64+0x8] ;  /* 0x00000808241f7981 */ /* 0x000ea8000c1e1900 */
[----:B------:R1:W3:Y:S01]  /*0470*/  LDG.E R33, desc[UR8][R22.64] ;  /* 0x0000000816217981 */ /* 0x0002e2000c1e1900 */
[----:B0-----:R-:W-:-:S04]  /*0480*/  FFMA R18, R18, R27, R15 ;  /* 0x0000001b12127223 */ /* 0x001fc8000000000f */
[----:B------:R-:W-:Y:S01]  /*0490*/  FFMA R29, R29, R19, R18 ;  /* 0x000000131d1d7223 */ /* 0x000fe20000000012 */
[----:B-1----:R-:W-:Y:S01]  /*04a0*/  IMAD.WIDE.U32 R22, R32, 0x4, R20 ;  /* 0x0000000420167825 */ /* 0x002fe200078e0014 */
        /* <DEDUP_REMOVED lines=47> */
[--C-:B-1----:R-:W-:Y:S01]  /*07a0*/  IMAD.WIDE.U32 R22, R16, 0x4, R20.reuse ;  /* 0x0000000410167825 */ /* 0x102fe200078e0014 */
        /* <DEDUP_REMOVED lines=8> */
[----:B------:R1:W3:Y:S02]  /*0830*/  LDG.E R27, desc[UR8][R22.64] ;  /* 0x00000008161b7981 */ /* 0x0002e4000c1e1900 */
[----:B-1----:R-:W-:-:S02]  /*0840*/  IMAD.WIDE.U32 R22, R24, 0x4, R20 ;  /* 0x0000000418167825 */ /* 0x002fc400078e0014 */
[----:B--2---:R-:W-:Y:S04]  /*0850*/  STS [R10], R35 ;  /* 0x000000230a007388 */ /* 0x004fe80000000800 */
[----:B---3--:R-:W-:Y:S01]  /*0860*/  STS [R11], R27 ;  /* 0x0000001b0b007388 */ /* 0x008fe20000000800 */
[----:B------:R-:W-:Y:S06]  /*0870*/  BAR.SYNC.DEFER_BLOCKING 0x0 ;  /* 0x0000000000007b1d */ /* 0x000fec0000010000 */
[----:B------:R-:W-:Y:S04]  /*0880*/  LDS R29, [R9] ;  /* 0x00000000091d7984 */ /* 0x000fe80000000800 */
[----:B------:R-:W-:Y:S04]  /*0890*/  LDS R27, [R9+0x8] ;  /* 0x00000800091b7984 */ /* 0x000fe80000000800 */
[----:B------:R-:W1:Y:S01]  /*08a0*/  LDS.64 R20, [R8] ;  /* 0x0000000008147984 */ /* 0x000e620000000a00 */
[----:B------:R-:W-:Y:S06]  /*08b0*/  BAR.SYNC.DEFER_BLOCKING 0x0 ;  /* 0x0000000000007b1d */ /* 0x000fec0000010000 */
[----:B------:R-:W2:Y:S04]  /*08c0*/  LDG.E R37, desc[UR8][R36.64+0x38] ;  /* 0x0000380824257981 */ /* 0x000ea8000c1e1900 */
[----:B------:R-:W3:Y:S01]  /*08d0*/  LDG.E R22, desc[UR8][R22.64] ;  /* 0x0000000816167981 */ /* 0x000ee2000c1e1900 */
[----:B0-----:R-:W-:Y:S01]  /*08e0*/  FFMA R18, R18, R17, R15 ;  /* 0x0000001112127223 */ /* 0x001fe2000000000f */
[----:B------:R-:W-:-:S03]  /*08f0*/  IADD3 R13, PT, PT, R13, 0x8, RZ ;  /* 0x000000080d0d7810 */ /* 0x000fc60007ffe0ff */
[----:B------:R-:W-:Y:S01]  /*0900*/  FFMA R19, R25, R19, R18 ;  /* 0x0000001319137223 */ /* 0x000fe20000000012 */
[----:B------:R-:W-:-:S03]  /*0910*/  ISETP.NE.AND P0, PT, R13, RZ, PT ;  /* 0x000000ff0d00720c */ /* 0x000fc60003f05270 */
[----:B-1----:R-:W-:-:S04]  /*0920*/  FFMA R20, R20, R29, R19 ;  /* 0x0000001d14147223 */ /* 0x002fc80000000013 */
[----:B------:R-:W-:Y:S01]  /*0930*/  FFMA R21, R27, R21, R20 ;  /* 0x000000151b157223 */ /* 0x000fe20000000014 */
[----:B------:R-:W-:Y:S02]  /*0940*/  IADD3 R2, PT, PT, R2, 0x10, RZ ;  /* 0x0000001002027810 */ /* 0x000fe40007ffe0ff */
[C---:B------:R-:W-:Y:S02]  /*0950*/  LEA R34, R3.reuse, R34, 0x4 ;  /* 0x0000002203227211 */ /* 0x040fe400078e20ff */
[C---:B------:R-:W-:Y:S02]  /*0960*/  LEA R14, R3.reuse, R14, 0x4 ;  /* 0x0000000e030e7211 */ /* 0x040fe400078e20ff */
[C---:B------:R-:W-:Y:S02]  /*0970*/  LEA R32, R3.reuse, R32, 0x4 ;  /* 0x0000002003207211 */ /* 0x040fe400078e20ff */
[C---:B------:R-:W-:Y:S02]  /*0980*/  LEA R30, R3.reuse, R30, 0x4 ;  /* 0x0000001e031e7211 */ /* 0x040fe400078e20ff */
[----:B------:R-:W-:-:S02]  /*0990*/  LEA R28, R3, R28, 0x4 ;  /* 0x0000001c031c7211 */ /* 0x000fc400078e20ff */
[C---:B------:R-:W-:Y:S02]  /*09a0*/  LEA R26, R3.reuse, R26, 0x4 ;  /* 0x0000001a031a7211 */ /* 0x040fe400078e20ff */
[C---:B------:R-:W-:Y:S02]  /*09b0*/  LEA R24, R3.reuse, R24, 0x4 ;  /* 0x0000001803187211 */ /* 0x040fe400078e20ff */
[----:B------:R-:W-:Y:S01]  /*09c0*/  LEA R16, R3, R16, 0x4 ;  /* 0x0000001003107211 */ /* 0x000fe200078e20ff */
[----:B--2---:R-:W-:Y:S04]  /*09d0*/  STS [R10], R37 ;  /* 0x000000250a007388 */ /* 0x004fe80000000800 */
[----:B---3--:R-:W-:Y:S01]  /*09e0*/  STS [R11], R22 ;  /* 0x000000160b007388 */ /* 0x008fe20000000800 */
[----:B------:R-:W-:Y:S06]  /*09f0*/  BAR.SYNC.DEFER_BLOCKING 0x0 ;  /* 0x0000000000007b1d */ /* 0x000fec0000010000 */
[----:B------:R-:W-:Y:S04]  /*0a00*/  LDS R33, [R9] ;  /* 0x0000000009217984 */ /* 0x000fe80000000800 */
[----:B------:R-:W0:Y:S04]  /*0a10*/  LDS.64 R22, [R8] ;  /* 0x0000000008167984 */ /* 0x000e280000000a00 */
[----:B------:R-:W1:Y:S01]  /*0a20*/  LDS R31, [R9+0x8] ;  /* 0x00000800091f7984 */ /* 0x000e620000000800 */
[----:B0-----:R-:W-:-:S04]  /*0a30*/  FFMA R22, R22, R33, R21 ;  /* 0x0000002116167223 */ /* 0x001fc80000000015 */
[----:B-1----:R-:W-:Y:S01]  /*0a40*/  FFMA R15, R31, R23, R22 ;  /* 0x000000171f0f7223 */ /* 0x002fe20000000016 */
[----:B------:R-:W-:Y:S06]  /*0a50*/  BAR.SYNC.DEFER_BLOCKING 0x0 ;  /* 0x0000000000007b1d */ /* 0x000fec0000010000 */
[----:B------:R-:W-:Y:S05]  /*0a60*/  @P0 BRA `(.L_x_2) ;  /* 0xfffffff800440947 */ /* 0x000fea000383ffff */
[----:B------:R-:W-:-:S07]  /*0a70*/  MOV R2, R12 ;  /* 0x0000000c00027202 */ /* 0x000fce0000000f00 */
.L_x_1:
[----:B------:R-:W-:-:S13]  /*0a80*/  LOP3.LUT P0, R12, R5, 0x7, RZ, 0xc0, !PT ;  /* 0x00000007050c7812 */ /* 0x000fda000780c0ff */
[----:B------:R-:W-:Y:S05]  /*0a90*/  @!P0 BRA `(.L_x_0) ;  /* 0x0000000400f08947 */ /* 0x000fea0003800000 */
[----:B------:R-:W-:Y:S02]  /*0aa0*/  ISETP.GE.U32.AND P0, PT, R12, 0x4, PT ;  /* 0x000000040c00780c */ /* 0x000fe40003f06070 */
[----:B------:R-:W-:-:S04]  /*0ab0*/  LOP3.LUT R31, R5, 0x3, RZ, 0xc0, !PT ;  /* 0x00000003051f7812 */ /* 0x000fc800078ec0ff */
[----:B------:R-:W-:-:S07]  /*0ac0*/  ISETP.NE.AND P1, PT, R31, RZ, PT ;  /* 0x000000ff1f00720c */ /* 0x000fce0003f25270 */
[----:B------:R-:W-:Y:S06]  /*0ad0*/  @!P0 BRA `(.L_x_3) ;  /* 0x0000000000f88947 */ /* 0x000fec0003800000 */
[----:B------:R-:W0:Y:S01]  /*0ae0*/  LDC.64 R12, c[0x0][0x380] ;  /* 0x0000e000ff0c7b82 */ /* 0x000e220000000a00 */
[C---:B------:R-:W-:Y:S02]  /*0af0*/  LEA R27, R2.reuse, R0, 0x1 ;  /* 0x00000000021b7211 */ /* 0x040fe400078e08ff */
[----:B------:R-:W-:-:S03]  /*0b00*/  LEA R17, R2, R7, 0x1 ;  /* 0x0000000702117211 */ /* 0x000fc600078e08ff */
[----:B------:R-:W-:Y:S02]  /*0b10*/  IMAD R19, R27, R3, R6 ;  /* 0x000000031b137224 */ /* 0x000fe400078e0206 */
[----:B------:R-:W1:Y:S01]  /*0b20*/  LDC.64 R20, c[0x0][0x388] ;  /* 0x0000e200ff147b82 */ /* 0x000e620000000a00 */
[----:B0-----:R-:W-:-:S05]  /*0b30*/  IMAD.WIDE R12, R17, 0x4, R12 ;  /* 0x00000004110c7825 */ /* 0x001fca00078e020c */
[----:B------:R-:W2:Y:S01]  /*0b40*/  LDG.E R23, desc[UR8][R12.64] ;  /* 0x000000080c177981 */ /* 0x000ea2000c1e1900 */
[----:B-1----:R-:W-:-:S06]  /*0b50*/  IMAD.WIDE.U32 R18, R19, 0x4, R20 ;  /* 0x0000000413127825 */ /* 0x002fcc00078e0014 */
[----:B------:R-:W3:Y:S01]  /*0b60*/  LDG.E R18, desc[UR8][R18.64] ;  /* 0x0000000812127981 */ /* 0x000ee2000c1e1900 */
[----:B------:R-:W-:-:S05]  /*0b70*/  IADD3 R14, PT, PT, R27, 0x2, RZ ;  /* 0x000000021b0e7810 */ /* 0x000fca0007ffe0ff */
[----:B------:R-:W-:-:S04]  /*0b80*/  IMAD R25, R14, R3, R6 ;  /* 0x000000030e197224 */ /* 0x000fc800078e0206 */
[----:B------:R-:W-:Y:S01]  /*0b90*/  IMAD.WIDE.U32 R24, R25, 0x4, R20 ;  /* 0x0000000419187825 */ /* 0x000fe200078e0014 */
[----:B--2---:R0:W-:Y:S04]  /*0ba0*/  STS [R10], R23 ;  /* 0x000000170a007388 */ /* 0x0041e80000000800 */
        /* <DEDUP_REMOVED lines=8> */
[----:B------:R-:W-:-:S05]  /*0c30*/  IADD3 R19, PT, PT, R27, 0x4, RZ ;  /* 0x000000041b137810 */ /* 0x000fca0007ffe0ff */
[----:B------:R-:W-:-:S04]  /*0c40*/  IMAD R19, R19, R3, R6 ;  /* 0x0000000313137224 */ /* 0x000fc800078e0206 */
[----:B0-----:R-:W-:Y:S01]  /*0c50*/  IMAD.WIDE.U32 R22, R19, 0x4, R20 ;  /* 0x0000000413167825 */ /* 0x001fe200078e0014 */
        /* <DEDUP_REMOVED lines=8> */
[----:B------:R-:W3:Y:S01]  /*0ce0*/  LDG.E R22, desc[UR8][R22.64] ;  /* 0x0000000816167981 */ /* 0x000ee2000c1e1900 */
[----:B------:R-:W-:-:S05]  /*0cf0*/  IADD3 R27, PT, PT, R27, 0x6, RZ ;  /* 0x000000061b1b7810 */ /* 0x000fca0007ffe0ff */
[----:B------:R-:W-:-:S04]  /*0d00*/  IMAD R25, R27, R3, R6 ;  /* 0x000000031b197224 */ /* 0x000fc800078e0206 */
[----:B------:R-:W-:Y:S01]  /*0d10*/  IMAD.WIDE.U32 R24, R25, 0x4, R20 ;  /* 0x0000000419187825 */ /* 0x000fe200078e0014 */
[----:B--2---:R-:W-:Y:S04]  /*0d20*/  STS [R10], R35 ;  /* 0x000000230a007388 */ /* 0x004fe80000000800 */
[----:B---3--:R-:W-:Y:S01]  /*0d30*/  STS [R11], R22 ;  /* 0x000000160b007388 */ /* 0x008fe20000000800 */
[----:B------:R-:W-:Y:S06]  /*0d40*/  BAR.SYNC.DEFER_BLOCKING 0x0 ;  /* 0x0000000000007b1d */ /* 0x000fec0000010000 */
[----:B------:R-:W-:Y:S04]  /*0d50*/  LDS R27, [R9] ;  /* 0x00000000091b7984 */ /* 0x000fe80000000800 */
[----:B------:R-:W-:Y:S04]  /*0d60*/  LDS R30, [R9+0x8] ;  /* 0x00000800091e7984 */ /* 0x000fe80000000800 */
[----:B------:R-:W2:Y:S01]  /*0d70*/  LDS.64 R20, [R8] ;  /* 0x0000000008147984 */ /* 0x000ea20000000a00 */
[----:B------:R-:W-:Y:S06]  /*0d80*/  BAR.SYNC.DEFER_BLOCKING 0x0 ;  /* 0x0000000000007b1d */ /* 0x000fec0000010000 */
[----:B------:R-:W3:Y:S04]  /*0d90*/  LDG.E R13, desc[UR8][R12.64+0x18] ;  /* 0x000018080c0d7981 */ /* 0x000ee8000c1e1900 */
[----:B------:R-:W4:Y:S01]  /*0da0*/  LDG.E R24, desc[UR8][R24.64] ;  /* 0x0000000818187981 */ /* 0x000f22000c1e1900 */
[----:B-1----:R-:W-:-:S04]  /*0db0*/  FFMA R15, R16, R14, R15 ;  /* 0x0000000e100f7223 */ /* 0x002fc8000000000f */
[----:B------:R-:W-:-:S04]  /*0dc0*/  FFMA R15, R26, R17, R15 ;  /* 0x000000111a0f7223 */ /* 0x000fc8000000000f */
[----:B0-----:R-:W-:-:S04]  /*0dd0*/  FFMA R15, R18, R29, R15 ;  /* 0x0000001d120f7223 */ /* 0x001fc8000000000f */
[----:B------:R-:W-:-:S04]  /*0de0*/  FFMA R15, R28, R19, R15 ;  /* 0x000000131c0f7223 */ /* 0x000fc8000000000f */
[----:B--2---:R-:W-:-:S04]  /*0df0*/  FFMA R15, R20, R27, R15 ;  /* 0x0000001b140f7223 */ /* 0x004fc8000000000f */
[----:B------:R-:W-:Y:S01]  /*0e00*/  FFMA R15, R30, R21, R15 ;  /* 0x000000151e0f7223 */ /* 0x000fe2000000000f */
[----:B------:R-:W-:-:S04]  /*0e10*/  LEA R2, R2, -R2, 0x1 ;  /* 0x8000000202027211 */ /* 0x000fc800078e08ff */
[----:B------:R-:W-:Y:S01]  /*0e20*/  IADD3 R2, PT, PT, R2, 0x4, RZ ;  /* 0x0000000402027810 */ /* 0x000fe20007ffe0ff */
[----:B---3--:R-:W-:Y:S04]  /*0e30*/  STS [R10], R13 ;  /* 0x0000000d0a007388 */ /* 0x008fe80000000800 */
[----:B----4-:R-:W-:Y:S01]  /*0e40*/  STS [R11], R24 ;  /* 0x000000180b007388 */ /* 0x010fe20000000800 */
[----:B------:R-:W-:Y:S06]  /*0e50*/  BAR.SYNC.DEFER_BLOCKING 0x0 ;  /* 0x0000000000007b1d */ /* 0x000fec0000010000 */
[----:B------:R-:W-:Y:S04]  /*0e60*/  LDS R32, [R9] ;  /* 0x0000000009207984 */ /* 0x000fe80000000800 */
[----:B------:R-:W0:Y:S04]  /*0e70*/  LDS.64 R22, [R8] ;  /* 0x0000000008167984 */ /* 0x000e280000000a00 */
[----:B------:R-:W1:Y:S01]  /*0e80*/  LDS R33, [R9+0x8] ;  /* 0x0000080009217984 */ /* 0x000e620000000800 */
[----:B0-----:R-:W-:-:S04]  /*0e90*/  FFMA R22, R22, R32, R15 ;  /* 0x0000002016167223 */ /* 0x001fc8000000000f */
[----:B-1----:R-:W-:Y:S01]  /*0ea0*/  FFMA R15, R33, R23, R22 ;  /* 0x00000017210f7223 */ /* 0x002fe20000000016 */
[----:B------:R-:W-:Y:S06]  /*0eb0*/  BAR.SYNC.DEFER_BLOCKING 0x0 ;  /* 0x0000000000007b1d */ /* 0x000fec0000010000 */
.L_x_3:
[----:B------:R-:W-:Y:S05]  /*0ec0*/  @!P1 BRA `(.L_x_0) ;  /* 0x0000000000e49947 */ /* 0x000fea0003800000 */
[----:B------:R-:W-:Y:S02]  /*0ed0*/  ISETP.NE.AND P0, PT, R31, 0x1, PT ;  /* 0x000000011f00780c */ /* 0x000fe40003f05270 */
[----:B------:R-:W-:-:S04]  /*0ee0*/  LOP3.LUT R5, R5, 0x1, RZ, 0xc0, !PT ;  /* 0x0000000105057812 */ /* 0x000fc800078ec0ff */
[----:B------:R-:W-:-:S07]  /*0ef0*/  ISETP.NE.U32.AND P1, PT, R5, 0x1, PT ;  /* 0x000000010500780c */ /* 0x000fce0003f25070 */
        /* <DEDUP_REMOVED lines=22> */
[----:B0-----:R-:W-:-:S04]  /*1060*/  FFMA R14, R16, R14, R15 ;  /* 0x0000000e100e7223 */ /* 0x001fc8000000000f */
[----:B------:R-:W-:Y:S01]  /*1070*/  FFMA R17, R23, R17, R14 ;  /* 0x0000001117117223 */ /* 0x000fe2000000000e */
[----:B------:R-:W-:-:S04]  /*1080*/  LEA R2, R2, -R2, 0x1 ;  /* 0x8000000202027211 */ /* 0x000fc800078e08ff */
[----:B------:R-:W-:Y:S01]  /*1090*/  IADD3 R2, PT, PT, R2, 0x2, RZ ;  /* 0x0000000202027810 */ /* 0x000fe20007ffe0ff */
        /* <DEDUP_REMOVED lines=9> */
.L_x_4:
[----:B------:R-:W-:Y:S05]  /*1130*/  @P1 BRA `(.L_x_0) ;  /* 0x0000000000481947 */ /* 0x000fea0003800000 */
[----:B------:R-:W0:Y:S01]  /*1140*/  LDC.64 R12, c[0x0][0x380] ;  /* 0x0000e000ff0c7b82 */ /* 0x000e220000000a00 */
[C---:B------:R-:W-:Y:S02]  /*1150*/  LEA R0, R2.reuse, R0, 0x1 ;  /* 0x0000000002007211 */ /* 0x040fe400078e08ff */
[----:B------:R-:W-:-:S03]  /*1160*/  LEA R7, R2, R7, 0x1 ;  /* 0x0000000702077211 */ /* 0x000fc600078e08ff */
[----:B------:R-:W-:Y:S02]  /*1170*/  IMAD R5, R0, R3, R6 ;  /* 0x0000000300057224 */ /* 0x000fe400078e0206 */
[----:B------:R-:W1:Y:S01]  /*1180*/  LDC.64 R16, c[0x0][0x388] ;  /* 0x0000e200ff107b82 */ /* 0x000e620000000a00 */
[----:B0-----:R-:W-:-:S06]  /*1190*/  IMAD.WIDE R12, R7, 0x4, R12 ;  /* 0x00000004070c7825 */ /* 0x001fcc00078e020c */
[----:B------:R-:W2:Y:S01]  /*11a0*/  LDG.E R13, desc[UR8][R12.64] ;  /* 0x000000080c0d7981 */ /* 0x000ea2000c1e1900 */
[----:B-1----:R-:W-:-:S06]  /*11b0*/  IMAD.WIDE.U32 R16, R5, 0x4, R16 ;  /* 0x0000000405107825 */ /* 0x002fcc00078e0010 */
[----:B------:R-:W3:Y:S04]  /*11c0*/  LDG.E R16, desc[UR8][R16.64] ;  /* 0x0000000810107981 */ /* 0x000ee8000c1e1900 */
        /* <DEDUP_REMOVED lines=9> */
.L_x_0:
[----:B------:R-:W0:Y:S01]  /*1260*/  LDC.64 R8, c[0x0][0x390] ;  /* 0x0000e400ff087b82 */ /* 0x000e220000000a00 */
[----:B------:R-:W-:-:S04]  /*1270*/  IMAD R3, R4, R3, R6 ;  /* 0x0000000304037224 */ /* 0x000fc800078e0206 */
[----:B0-----:R-:W-:-:S05]  /*1280*/  IMAD.WIDE R2, R3, 0x4, R8 ;  /* 0x0000000403027825 */ /* 0x001fca00078e0208 */
[----:B------:R-:W-:Y:S01]  /*1290*/  STG.E desc[UR8][R2.64], R15 ;  /* 0x0000000f02007986 */ /* 0x000fe2000c101908 */
[----:B------:R-:W-:Y:S05]  /*12a0*/  EXIT ;  /* 0x000000000000794d */ /* 0x000fea0003800000 */
.L_x_5:
[----:B------:R-:W-:-:S00]  /*12b0*/  BRA `(.L_x_5) ;  /* 0xfffffffc00fc7947 */ /* 0x000fc0000383ffff */
[----:B------:R-:W-:-:S00]  /*12c0*/  NOP ;  /* 0x0000000000007918 */ /* 0x000fc00000000000 */
        /* <DEDUP_REMOVED lines=11> */
.L_x_22:


//--------------------- .text._Z13matrixMul_gpuPfS_S_i --------------------------
	.section	.text._Z13matrixMul_gpuPfS_S_i,"ax",@progbits
	.align	128
        .global         _Z13matrixMul_gpuPfS_S_i
        .type           _Z13matrixMul_gpuPfS_S_i,@function
        .size           _Z13matrixMul_gpuPfS_S_i,(.L_x_23 - _Z13matrixMul_gpuPfS_S_i)
        .other          _Z13matrixMul_gpuPfS_S_i,@"STO_CUDA_ENTRY STV_DEFAULT"
_Z13matrixMul_gpuPfS_S_i:
.text._Z13matrixMul_gpuPfS_S_i:
[----:B------:R-:W-:Y:S08]  /*0000*/  LDC R1, c[0x0][0x37c] ;  /* 0x0000df00ff017b82 */ /* 0x000ff00000000800 */
[----:B------:R-:W0:Y:S01]  /*0010*/  LDC R0, c[0x0][0x398] ;  /* 0x0000e600ff007b82 */ /* 0x000e220000000800 */
[----:B------:R-:W1:Y:S01]  /*0020*/  S2R R3, SR_TID.Y ;  /* 0x0000000000037919 */ /* 0x000e620000002200 */
[----:B------:R-:W2:Y:S01]  /*0030*/  LDCU.64 UR4, c[0x0][0x358] ;  /* 0x00006b00ff0477ac */ /* 0x000ea20008000a00 */
[----:B------:R-:W-:Y:S01]  /*0040*/  HFMA2 R20, -RZ, RZ, 0, 0 ;  /* 0x00000000ff147431 */ /* 0x000fe200000001ff */
[----:B------:R-:W3:Y:S01]  /*0050*/  S2R R5, SR_TID.X ;  /* 0x0000000000057919 */ /* 0x000ee20000002100 */
[----:B0-----:R-:W-:-:S13]  /*0060*/  ISETP.GE.AND P0, PT, R0, 0x1, PT ;  /* 0x000000010000780c */ /* 0x001fda0003f06270 */
[----:B-123--:R-:W-:Y:S05]  /*0070*/  @!P0 BRA `(.L_x_6) ;  /* 0x0000000800288947 */ /* 0x00efea0003800000 */
[C---:B------:R-:W-:Y:S01]  /*0080*/  ISETP.GE.U32.AND P1, PT, R0.reuse, 0x8, PT ;  /* 0x000000080000780c */ /* 0x040fe20003f26070 */
[----:B------:R-:W-:Y:S01]  /*0090*/  IMAD R6, R3, R0, RZ ;  /* 0x0000000003067224 */ /* 0x000fe200078e02ff */
[----:B------:R-:W-:Y:S02]  /*00a0*/  LOP3.LUT R4, R0, 0x7, RZ, 0xc0, !PT ;  /* 0x0000000700047812 */ /* 0x000fe400078ec0ff */
[----:B------:R-:W-:Y:S02]  /*00b0*/  MOV R20, RZ ;  /* 0x000000ff00147202 */ /* 0x000fe40000000f00 */
[----:B------:R-:W-:Y:S02]  /*00c0*/  ISETP.NE.AND P0, PT, R4, RZ, PT ;  /* 0x000000ff0400720c */ /* 0x000fe40003f05270 */
[----:B------:R-:W-:-:S05]  /*00d0*/  MOV R7, RZ ;  /* 0x000000ff00077202 */ /* 0x000fca0000000f00 */
[----:B------:R-:W-:Y:S06]  /*00e0*/  @!P1 BRA `(.L_x_7) ;  /* 0x0000000000fc9947 */ /* 0x000fec0003800000 */
[----:B------:R-:W0:Y:S01]  /*00f0*/  LDC.64 R8, c[0x0][0x380] ;  /* 0x0000e000ff087b82 */ /* 0x000e220000000a00 */
[C---:B------:R-:W-:Y:S01]  /*0100*/  LOP3.LUT R7, R0.reuse, 0x7ffffff8, RZ, 0xc0, !PT ;  /* 0x7ffffff800077812 */ /* 0x040fe200078ec0ff */
[C-C-:B------:R-:W-:Y:S01]  /*0110*/  IMAD R2, R0.reuse, 0x7, R5.reuse ;  /* 0x0000000700027824 */ /* 0x140fe200078e0205 */
[CC--:B------:R-:W-:Y:S01]  /*0120*/  LEA R26, R0.reuse, R5.reuse, 0x2 ;  /* 0x00000005001a7211 */ /* 0x0c0fe200078e10ff */
[C-C-:B------:R-:W-:Y:S01]  /*0130*/  IMAD R10, R0.reuse, 0x6, R5.reuse ;  /* 0x00000006000a7824 */ /* 0x140fe200078e0205 */
[C---:B------:R-:W-:Y:S01]  /*0140*/  LEA R28, R0.reuse, R5, 0x1 ;  /* 0x00000005001c7211 */ /* 0x040fe200078e08ff */
[C-C-:B------:R-:W-:Y:S01]  /*0150*/  IMAD R11, R0.reuse, 0x5, R5.reuse ;  /* 0x00000005000b7824 */ /* 0x140fe200078e0205 */
[----:B------:R-:W-:Y:S01]  /*0160*/  IADD3 R29, PT, PT, R5, R0, RZ ;  /* 0x00000000051d7210 */ /* 0x000fe20007ffe0ff */
[----:B------:R-:W1:Y:S01]  /*0170*/  LDC.64 R12, c[0x0][0x388] ;  /* 0x0000e200ff0c7b82 */ /* 0x000e620000000a00 */
[----:B------:R-:W-:Y:S02]  /*0180*/  IMAD R27, R0, 0x3, R5 ;  /* 0x00000003001b7824 */ /* 0x000fe400078e0205 */
[----:B------:R-:W-:-:S02]  /*0190*/  IMAD.MOV.U32 R20, RZ, RZ, RZ ;  /* 0x000000ffff147224 */ /* 0x000fc400078e00ff */
[----:B0-----:R-:W-:-:S03]  /*01a0*/  IMAD.WIDE.U32 R8, R6, 0x4, R8 ;  /* 0x0000000406087825 */ /* 0x001fc600078e0008 */
[----:B------:R-:W-:Y:S02]  /*01b0*/  IADD3 R19, P1, PT, R8, 0x10, RZ ;  /* 0x0000001008137810 */ /* 0x000fe40007f3e0ff */
[----:B------:R-:W-:Y:S01]  /*01c0*/  IADD3 R8, PT, PT, -R7, RZ, RZ ;  /* 0x000000ff07087210 */ /* 0x000fe20007ffe1ff */
[----:B-1----:R-:W-:Y:S01]  /*01d0*/  IMAD.WIDE.U32 R16, R5, 0x4, R12 ;  /* 0x0000000405107825 */ /* 0x002fe200078e000c */
[----:B------:R-:W-:-:S03]  /*01e0*/  IADD3.X R22, PT, PT, RZ, R9, RZ, P1, !PT ;  /* 0x00000009ff167210 */ /* 0x000fc60000ffe4ff */
[----:B------:R-:W-:-:S07]  /*01f0*/  IMAD.SHL.U32 R9, R0, 0x8, RZ ;  /* 0x0000000800097824 */ /* 0x000fce00078e00ff */
.L_x_8:
[----:B------:R-:W-:Y:S02]  /*0200*/  MOV R14, R19 ;  /* 0x00000013000e7202 */ /* 0x000fe40000000f00 */
[----:B------:R-:W-:Y:S01]  /*0210*/  MOV R15, R22 ;  /* 0x00000016000f7202 */ /* 0x000fe20000000f00 */
[--C-:B------:R-:W-:Y:S01]  /*0220*/  IMAD.WIDE.U32 R18, R29, 0x4, R12.reuse ;  /* 0x000000041d127825 */ /* 0x100fe200078e000c */
[----:B------:R-:W2:Y:S04]  /*0230*/  LDG.E R22, desc[UR4][R16.64] ;  /* 0x0000000410167981 */ /* 0x000ea8000c1e1900 */
[----:B------:R-:W2:Y:S04]  /*0240*/  LDG.E R21, desc[UR4][R14.64+-0x10] ;  /* 0xfffff0040e157981 */ /* 0x000ea8000c1e1900 */
[----:B------:R-:W3:Y:S04]  /*0250*/  LDG.E R18, desc[UR4][R18.64] ;  /* 0x0000000412127981 */ /* 0x000ee8000c1e1900 */
[----:B------:R-:W3:Y:S01]  /*0260*/  LDG.E R23, desc[UR4][R14.64+-0xc] ;  /* 0xfffff4040e177981 */ /* 0x000ee2000c1e1900 */
[----:B------:R-:W-:-:S06]  /*0270*/  IMAD.WIDE.U32 R24, R28, 0x4, R12 ;  /* 0x000000041c187825 */ /* 0x000fcc00078e000c */
[----:B------:R-:W4:Y:S04]  /*0280*/  LDG.E R24, desc[UR4][R24.64] ;  /* 0x0000000418187981 */ /* 0x000f28000c1e1900 */
[----:B------:R-:W5:Y:S01]  /*0290*/  LDG.E R25, desc[UR4][R14.64+0x4] ;  /* 0x000004040e197981 */ /* 0x000f62000c1e1900 */
[----:B--2---:R-:W-:-:S03]  /*02a0*/  FFMA R20, R21, R22, R20 ;  /* 0x0000001615147223 */ /* 0x004fc60000000014 */
[----:B------:R-:W4:Y:S01]  /*02b0*/  LDG.E R21, desc[UR4][R14.64+-0x8] ;  /* 0xfffff8040e157981 */ /* 0x000f22000c1e1900 */
[----:B---3--:R-:W-:Y:S01]  /*02c0*/  FFMA R20, R23, R18, R20 ;  /* 0x0000001217147223 */ /* 0x008fe20000000014 */
[----:B------:R-:W-:-:S06]  /*02d0*/  IMAD.WIDE.U32 R22, R27, 0x4, R12 ;  /* 0x000000041b167825 */ /* 0x000fcc00078e000c */
[----:B------:R-:W2:Y:S04]  /*02e0*/  LDG.E R22, desc[UR4][R22.64] ;  /* 0x0000000416167981 */ /* 0x000ea8000c1e1900 */
[----:B------:R-:W2:Y:S01]  /*02f0*/  LDG.E R23, desc[UR4][R14.64+-0x4] ;  /* 0xfffffc040e177981 */ /* 0x000ea2000c1e1900 */
[----:B------:R-:W-:-:S06]  /*0300*/  IMAD.WIDE.U32 R18, R26, 0x4, R12 ;  /* 0x000000041a127825 */ /* 0x000fcc00078e000c */
[----:B------:R-:W3:Y:S04]  /*0310*/  LDG.E R18, desc[UR4][R18.64] ;  /* 0x0000000412127981 */ /* 0x000ee8000c1e1900 */
[----:B------:R-:W3:Y:S01]  /*0320*/  LDG.E R19, desc[UR4][R14.64] ;  /* 0x000000040e137981 */ /* 0x000ee2000c1e1900 */
[----:B----4-:R-:W-:-:S04]  /*0330*/  FFMA R20, R21, R24, R20 ;  /* 0x0000001815147223 */ /* 0x010fc80000000014 */
[----:B--2---:R-:W-:Y:S01]  /*0340*/  FFMA R22, R23, R22, R20 ;  /* 0x0000001617167223 */ /* 0x004fe20000000014 */
[----:B------:R-:W-:-:S06]  /*0350*/  IMAD.WIDE.U32 R20, R11, 0x4, R12 ;  /* 0x000000040b147825 */ /* 0x000fcc00078e000c */
[----:B------:R-:W5:Y:S01]  /*0360*/  LDG.E R20, desc[UR4][R20.64] ;  /* 0x0000000414147981 */ /* 0x000f62000c1e1900 */
[----:B---3--:R-:W-:Y:S01]  /*0370*/  FFMA R24, R19, R18, R22 ;  /* 0x0000001213187223 */ /* 0x008fe20000000016 */
[----:B------:R-:W-:Y:S02]  /*0380*/  IMAD.WIDE.U32 R22, R10, 0x4, R12 ;  /* 0x000000040a167825 */ /* 0x000fe400078e000c */
[----:B------:R-:W2:Y:S04]  /*0390*/  LDG.E R19, desc[UR4][R14.64+0x8] ;  /* 0x000008040e137981 */ /* 0x000ea8000c1e1900 */
[----:B------:R-:W3:Y:S04]  /*03a0*/  LDG.E R21, desc[UR4][R14.64+0xc] ;  /* 0x00000c040e157981 */ /* 0x000ee8000c1e1900 */
[----:B------:R-:W2:Y:S01]  /*03b0*/  LDG.E R22, desc[UR4][R22.64] ;  /* 0x0000000416167981 */ /* 0x000ea2000c1e1900 */
[----:B-----5:R-:W-:Y:S01]  /*03c0*/  FFMA R18, R25, R20, R24 ;  /* 0x0000001419127223 */ /* 0x020fe20000000018 */
[----:B------:R-:W-:-:S06]  /*03d0*/  IMAD.WIDE.U32 R24, R2, 0x4, R12 ;  /* 0x0000000402187825 */ /* 0x000fcc00078e000c */
[----:B------:R-:W3:Y:S01]  /*03e0*/  LDG.E R24, desc[UR4][R24.64] ;  /* 0x0000000418187981 */ /* 0x000ee2000c1e1900 */
[----:B------:R-:W-:Y:S01]  /*03f0*/  IADD3 R8, PT, PT, R8, 0x8, RZ ;  /* 0x0000000808087810 */ /* 0x000fe20007ffe0ff */
[----:B--2---:R-:W-:Y:S01]  /*0400*/  FFMA R18, R19, R22, R18 ;  /* 0x0000001613127223 */ /* 0x004fe20000000012 */
[----:B------:R-:W-:-:S05]  /*0410*/  IADD3 R19, P1, PT, R14, 0x20, RZ ;  /* 0x000000200e137810 */ /* 0x000fca0007f3e0ff */
[----:B------:R-:W-:Y:S01]  /*0420*/  IMAD.X R22, RZ, RZ, R15, P1 ;  /* 0x000000ffff167224 */ /* 0x000fe200008e060f */
[----:B------:R-:W-:Y:S01]  /*0430*/  ISETP.NE.AND P1, PT, R8, RZ, PT ;  /* 0x000000ff0800720c */ /* 0x000fe20003f25270 */
[C---:B------:R-:W-:Y:S01]  /*0440*/  IMAD.IADD R26, R9.reuse, 0x1, R26 ;  /* 0x00000001091a7824 */ /* 0x040fe200078e021a */
[C---:B------:R-:W-:Y:S01]  /*0450*/  IADD3 R2, PT, PT, R9.reuse, R2, RZ ;  /* 0x0000000209027210 */ /* 0x040fe20007ffe0ff */
[C---:B------:R-:W-:Y:S01]  /*0460*/  IMAD.WIDE.U32 R16, R9.reuse, 0x4, R16 ;  /* 0x0000000409107825 */ /* 0x040fe200078e0010 */
[C---:B------:R-:W-:Y:S02]  /*0470*/  IADD3 R10, PT, PT, R9.reuse, R10, RZ ;  /* 0x0000000a090a7210 */ /* 0x040fe40007ffe0ff */
[C---:B------:R-:W-:Y:S02]  /*0480*/  IADD3 R11, PT, PT, R9.reuse, R11, RZ ;  /* 0x0000000b090b7210 */ /* 0x040fe40007ffe0ff */
[C---:B------:R-:W-:Y:S02]  /*0490*/  IADD3 R27, PT, PT, R9.reuse, R27, RZ ;  /* 0x0000001b091b7210 */ /* 0x040fe40007ffe0ff */
[----:B------:R-:W-:-:S02]  /*04a0*/  IADD3 R28, PT, PT, R9, R28, RZ ;  /* 0x0000001c091c7210 */ /* 0x000fc40007ffe0ff */
[----:B------:R-:W-:Y:S01]  /*04b0*/  IADD3 R29, PT, PT, R9, R29, RZ ;  /* 0x0000001d091d7210 */ /* 0x000fe20007ffe0ff */
[----:B---3--:R-:W-:Y:S01]  /*04c0*/  FFMA R20, R21, R24, R18 ;  /* 0x0000001815147223 */ /* 0x008fe20000000012 */
[----:B------:R-:W-:Y:S06]  /*04d0*/  @P1 BRA `(.L_x_8) ;  /* 0xfffffffc00481947 */ /* 0x000fec000383ffff */
.L_x_7:
[----:B------:R-:W-:Y:S05]  /*04e0*/  @!P0 BRA `(.L_x_6) ;  /* 0x00000004000c8947 */ /* 0x000fea0003800000 */
[----:B------:R-:W-:Y:S02]  /*04f0*/  ISETP.GE.U32.AND P1, PT, R4, 0x4, PT ;  /* 0x000000040400780c */ /* 0x000fe40003f26070 */
[----:B------:R-:W-:-:S04]  /*0500*/  LOP3.LUT R2, R0, 0x3, RZ, 0xc0, !PT ;  /* 0x0000000300027812 */ /* 0x000fc800078ec0ff */
[----:B------:R-:W-:-:S07]  /*0510*/  ISETP.NE.AND P0, PT, R2, RZ, PT ;  /* 0x000000ff0200720c */ /* 0x000fce0003f05270 */
[----:B------:R-:W-:Y:S06]  /*0520*/  @!P1 BRA `(.L_x_9) ;  /* 0x0000000000789947 */ /* 0x000fec0003800000 */
[----:B------:R-:W0:Y:S01]  /*0530*/  LDC.64 R16, c[0x0][0x380] ;  /* 0x0000e000ff107b82 */ /* 0x000e220000000a00 */
[----:B------:R-:W1:Y:S01]  /*0540*/  LDCU.64 UR6, c[0x0][0x380] ;  /* 0x00007000ff0677ac */ /* 0x000e620008000a00 */
[-C--:B------:R-:W-:Y:S01]  /*0550*/  IMAD R15, R7, R0.reuse, R5 ;  /* 0x00000000070f7224 */ /* 0x080fe200078e0205 */
[CC--:B------:R-:W-:Y:S02]  /*0560*/  IADD3 R11, PT, PT, R6.reuse, R7.reuse, RZ ;  /* 0x00000007060b7210 */ /* 0x0c0fe40007ffe0ff */
[----:B------:R-:W-:Y:S01]  /*0570*/  IADD3 R4, P1, PT, R6, R7, RZ ;  /* 0x0000000706047210 */ /* 0x000fe20007f3e0ff */
[----:B------:R-:W-:Y:S02]  /*0580*/  IMAD.IADD R19, R15, 0x1, R0 ;  /* 0x000000010f137824 */ /* 0x000fe400078e0200 */
[----:B------:R-:W2:Y:S03]  /*0590*/  LDC.64 R8, c[0x0][0x388] ;  /* 0x0000e200ff087b82 */ /* 0x000ea60000000a00 */
[----:B------:R-:W-:Y:S01]  /*05a0*/  IADD3 R21, PT, PT, R19, R0, RZ ;  /* 0x0000000013157210 */ /* 0x000fe20007ffe0ff */
[----:B0-----:R-:W-:Y:S01]  /*05b0*/  IMAD.WIDE.U32 R16, R11, 0x4, R16 ;  /* 0x000000040b107825 */ /* 0x001fe200078e0010 */
[----:B------:R-:W-:-:S02]  /*05c0*/  IADD3.X R11, PT, PT, RZ, RZ, RZ, P1, !PT ;  /* 0x000000ffff0b7210 */ /* 0x000fc40000ffe4ff */
[----:B-1----:R-:W-:-:S03]  /*05d0*/  LEA R10, P1, R4, UR6, 0x2 ;  /* 0x00000006040a7c11 */ /* 0x002fc6000f8210ff */
[----:B------:R-:W3:Y:S01]  /*05e0*/  LDG.E R17, desc[UR4][R16.64] ;  /* 0x0000000410117981 */ /* 0x000ee2000c1e1900 */
[----:B------:R-:W-:Y:S01]  /*05f0*/  LEA.HI.X R11, R4, UR7, R11, 0x2, P1 ;  /* 0x00000007040b7c11 */ /* 0x000fe200088f140b */
[----:B--2---:R-:W-:-:S04]  /*0600*/  IMAD.WIDE.U32 R14, R15, 0x4, R8 ;  /* 0x000000040f0e7825 */ /* 0x004fc800078e0008 */
[--C-:B------:R-:W-:Y:S01]  /*0610*/  IMAD.WIDE.U32 R12, R19, 0x4, R8.reuse ;  /* 0x00000004130c7825 */ /* 0x100fe200078e0008 */
[----:B------:R-:W2:Y:S03]  /*0620*/  LDG.E R4, desc[UR4][R10.64+0x4] ;  /* 0x000004040a047981 */ /* 0x000ea6000c1e1900 */
[C---:B------:R-:W-:Y:S01]  /*0630*/  IMAD.WIDE.U32 R18, R21.reuse, 0x4, R8 ;  /* 0x0000000415127825 */ /* 0x040fe200078e0008 */
[----:B------:R-:W3:Y:S01]  /*0640*/  LDG.E R14, desc[UR4][R14.64] ;  /* 0x000000040e0e7981 */ /* 0x000ee2000c1e1900 */
[----:B------:R-:W-:-:S03]  /*0650*/  IADD3 R21, PT, PT, R21, R0, RZ ;  /* 0x0000000015157210 */ /* 0x000fc60007ffe0ff */
[----:B------:R-:W2:Y:S02]  /*0660*/  LDG.E R12, desc[UR4][R12.64] ;  /* 0x000000040c0c7981 */ /* 0x000ea4000c1e1900 */
[----:B------:R-:W-:Y:S02]  /*0670*/  IMAD.WIDE.U32 R8, R21, 0x4, R8 ;  /* 0x0000000415087825 */ /* 0x000fe400078e0008 */
[----:B------:R-:W4:Y:S04]  /*0680*/  LDG.E R18, desc[UR4][R18.64] ;  /* 0x0000000412127981 */ /* 0x000f28000c1e1900 */
[----:B------:R-:W4:Y:S04]  /*0690*/  LDG.E R21, desc[UR4][R10.64+0x8] ;  /* 0x000008040a157981 */ /* 0x000f28000c1e1900 */
[----:B------:R-:W5:Y:S04]  /*06a0*/  LDG.E R23, desc[UR4][R10.64+0xc] ;  /* 0x00000c040a177981 */ /* 0x000f68000c1e1900 */
[----:B------:R-:W5:Y:S01]  /*06b0*/  LDG.E R8, desc[UR4][R8.64] ;  /* 0x0000000408087981 */ /* 0x000f62000c1e1900 */
[----:B------:R-:W-:Y:S01]  /*06c0*/  IADD3 R7, PT, PT, R7, 0x4, RZ ;  /* 0x0000000407077810 */ /* 0x000fe20007ffe0ff */
[----:B---3--:R-:W-:-:S04]  /*06d0*/  FFMA R17, R17, R14, R20 ;  /* 0x0000000e11117223 */ /* 0x008fc80000000014 */
[----:B--2---:R-:W-:-:S04]  /*06e0*/  FFMA R4, R4, R12, R17 ;  /* 0x0000000c04047223 */ /* 0x004fc80000000011 */
[----:B----4-:R-:W-:-:S04]  /*06f0*/  FFMA R4, R21, R18, R4 ;  /* 0x0000001215047223 */ /* 0x010fc80000000004 */
[----:B-----5:R-:W-:-:S07]  /*0700*/  FFMA R20, R23, R8, R4 ;  /* 0x0000000817147223 */ /* 0x020fce0000000004 */
.L_x_9:
[----:B------:R-:W-:Y:S05]  /*0710*/  @!P0 BRA `(.L_x_6) ;  /* 0x0000000000808947 */ /* 0x000fea0003800000 */
[----:B------:R-:W-:Y:S01]  /*0720*/  ISETP.NE.AND P1, PT, R2, 0x1, PT ;  /* 0x000000010200780c */ /* 0x000fe20003f25270 */
[----:B------:R-:W0:Y:S01]  /*0730*/  LDC.64 R18, c[0x0][0x380] ;  /* 0x0000e000ff127b82 */ /* 0x000e220000000a00 */
[----:B------:R-:W-:-:S04]  /*0740*/  LOP3.LUT R2, R0, 0x1, RZ, 0xc0, !PT ;  /* 0x0000000100027812 */ /* 0x000fc800078ec0ff */
[----:B------:R-:W-:-:S03]  /*0750*/  ISETP.NE.U32.AND P0, PT, R2, 0x1, PT ;  /* 0x000000010200780c */ /* 0x000fc60003f05070 */
[----:B------:R-:W1:Y:S04]  /*0760*/  LDC.64 R14, c[0x0][0x388] ;  /* 0x0000e200ff0e7b82 */ /* 0x000e680000000a00 */
[CC--:B------:R-:W-:Y:S01]  /*0770*/  @P1 IMAD R21, R7.reuse, R0.reuse, R5 ;  /* 0x0000000007151224 */ /* 0x0c0fe200078e0205 */
[C---:B------:R-:W-:Y:S01]  /*0780*/  @P1 IADD3 R2, P2, PT, R6.reuse, R7, RZ ;  /* 0x0000000706021210 */ /* 0x040fe20007f5e0ff */
[----:B------:R-:W-:Y:S01]  /*0790*/  @P1 IMAD.IADD R17, R6, 0x1, R7 ;  /* 0x0000000106111824 */ /* 0x000fe200078e0207 */
[----:B------:R-:W-:Y:S01]  /*07a0*/  @P1 IADD3 R7, PT, PT, R7, 0x2, RZ ;  /* 0x0000000207071810 */ /* 0x000fe20007ffe0ff */
[----:B------:R-:W2:Y:S01]  /*07b0*/  @P1 LDC.64 R12, c[0x0][0x380] ;  /* 0x0000e000ff0c1b82 */ /* 0x000ea20000000a00 */
[----:B------:R-:W-:Y:S02]  /*07c0*/  @P1 IADD3 R23, PT, PT, R21, R0, RZ ;  /* 0x0000000015171210 */ /* 0x000fe40007ffe0ff */
[----:B------:R-:W-:-:S05]  /*07d0*/  @P1 IADD3.X R4, PT, PT, RZ, RZ, RZ, P2, !PT ;  /* 0x000000ffff041210 */ /* 0x000fca00017fe4ff */
[----:B------:R-:W3:Y:S01]  /*07e0*/  LDC.64 R8, c[0x0][0x380] ;  /* 0x0000e000ff087b82 */ /* 0x000ee20000000a00 */
[----:B0-----:R-:W-:-:S06]  /*07f0*/  @P1 IMAD.WIDE.U32 R18, R17, 0x4, R18 ;  /* 0x0000000411121825 */ /* 0x001fcc00078e0012 */
[----:B------:R-:W4:Y:S01]  /*0800*/  @P1 LDG.E R19, desc[UR4][R18.64] ;  /* 0x0000000412131981 */ /* 0x000f22000c1e1900 */
[----:B------:R-:W0:Y:S01]  /*0810*/  LDC.64 R10, c[0x0][0x388] ;  /* 0x0000e200ff0a7b82 */ /* 0x000e220000000a00 */
[----:B-1----:R-:W-:Y:S01]  /*0820*/  @P1 IMAD.WIDE.U32 R16, R21, 0x4, R14 ;  /* 0x0000000415101825 */ /* 0x002fe200078e000e */
[----:B------:R-:W-:-:S03]  /*0830*/  @!P0 IADD3 R21, PT, PT, R6, R7, RZ ;  /* 0x0000000706158210 */ /* 0x000fc60007ffe0ff */
[----:B------:R-:W-:Y:S02]  /*0840*/  @P1 IMAD.WIDE.U32 R14, R23, 0x4, R14 ;  /* 0x00000004170e1825 */ /* 0x000fe400078e000e */
[----:B------:R-:W4:Y:S01]  /*0850*/  @P1 LDG.E R16, desc[UR4][R16.64] ;  /* 0x0000000410101981 */ /* 0x000f22000c1e1900 */
[C---:B--2---:R-:W-:Y:S01]  /*0860*/  @P1 LEA R12, P2, R2.reuse, R12, 0x2 ;  /* 0x0000000c020c1211 */ /* 0x044fe200078410ff */
[----:B------:R-:W-:Y:S02]  /*0870*/  @!P0 IMAD R7, R7, R0, R5 ;  /* 0x0000000007078224 */ /* 0x000fe400078e0205 */
[----:B------:R-:W2:Y:S01]  /*0880*/  @P1 LDG.E R14, desc[UR4][R14.64] ;  /* 0x000000040e0e1981 */ /* 0x000ea2000c1e1900 */
[----:B------:R-:W-:Y:S01]  /*0890*/  @P1 LEA.HI.X R13, R2, R13, R4, 0x2, P2 ;  /* 0x0000000d020d1211 */ /* 0x000fe200010f1404 */
[----:B---3--:R-:W-:-:S04]  /*08a0*/  @!P0 IMAD.WIDE.U32 R8, R21, 0x4, R8 ;  /* 0x0000000415088825 */ /* 0x008fc800078e0008 */
[----:B------:R-:W2:Y:S04]  /*08b0*/  @P1 LDG.E R12, desc[UR4][R12.64+0x4] ;  /* 0x000004040c0c1981 */ /* 0x000ea8000c1e1900 */
[----:B------:R-:W3:Y:S01]  /*08c0*/  @!P0 LDG.E R9, desc[UR4][R8.64] ;  /* 0x0000000408098981 */ /* 0x000ee2000c1e1900 */
[----:B0-----:R-:W-:-:S06]  /*08d0*/  @!P0 IMAD.WIDE.U32 R10, R7, 0x4, R10 ;  /* 0x00000004070a8825 */ /* 0x001fcc00078e000a */
[----:B------:R-:W3:Y:S01]  /*08e0*/  @!P0 LDG.E R10, desc[UR4][R10.64] ;  /* 0x000000040a0a8981 */ /* 0x000ee2000c1e1900 */
[----:B----4-:R-:W-:-:S04]  /*08f0*/  @P1 FFMA R19, R19, R16, R20 ;  /* 0x0000001013131223 */ /* 0x010fc80000000014 */
[----:B--2---:R-:W-:-:S04]  /*0900*/  @P1 FFMA R20, R12, R14, R19 ;  /* 0x0000000e0c141223 */ /* 0x004fc80000000013 */
[----:B---3--:R-:W-:-:S07]  /*0910*/  @!P0 FFMA R20, R9, R10, R20 ;  /* 0x0000000a09148223 */ /* 0x008fce0000000014 */
.L_x_6:
[----:B------:R-:W0:Y:S01]  /*0920*/  LDCU.64 UR6, c[0x0][0x390] ;  /* 0x00007200ff0677ac */ /* 0x000e220008000a00 */
[----:B------:R-:W-:-:S05]  /*0930*/  IMAD R0, R3, R0, RZ ;  /* 0x0000000003007224 */ /* 0x000fca00078e02ff */
[----:B------:R-:W-:-:S04]  /*0940*/  IADD3 R5, P0, PT, R0, R5, RZ ;  /* 0x0000000500057210 */ /* 0x000fc80007f1e0ff */
[----:B------:R-:W-:Y:S02]  /*0950*/  LEA.HI.X.SX32 R0, R0, RZ, 0x1, P0 ;  /* 0x000000ff00007211 */ /* 0x000fe400000f0eff */
[----:B0-----:R-:W-:-:S04]  /*0960*/  LEA R2, P0, R5, UR6, 0x2 ;  /* 0x0000000605027c11 */ /* 0x001fc8000f8010ff */
[----:B------:R-:W-:-:S05]  /*0970*/  LEA.HI.X R3, R5, UR7, R0, 0x2, P0 ;  /* 0x0000000705037c11 */ /* 0x000fca00080f1400 */
[----:B------:R-:W-:Y:S01]  /*0980*/  STG.E desc[UR4][R2.64], R20 ;  /* 0x0000001402007986 */ /* 0x000fe2000c101904 */
[----:B------:R-:W-:Y:S05]  /*0990*/  EXIT ;  /* 0x000000000000794d */ /* 0x000fea0003800000 */
.L_x_10:
        /* <DEDUP_REMOVED lines=14> */
.L_x_23:


//--------------------- .text._Z17matrixMulKernel_1PfS_S_i --------------------------
	.section	.text._Z17matrixMulKernel_1PfS_S_i,"ax",@progbits
	.align	128
        .global         _Z17matrixMulKernel_1PfS_S_i
        .type           _Z17matrixMulKernel_1PfS_S_i,@function
        .size           _Z17matrixMulKernel_1PfS_S_i,(.L_x_24 - _Z17matrixMulKernel_1PfS_S_i)
        .other          _Z17matrixMulKernel_1PfS_S_i,@"STO_CUDA_ENTRY STV_DEFAULT"
_Z17matrixMulKernel_1PfS_S_i:
.text._Z17matrixMulKernel_1PfS_S_i:
[----:B------:R-:W-:Y:S08]  /*0000*/  LDC R1, c[0x0][0x37c] ;  /* 0x0000df00ff017b82 */ /* 0x000ff00000000800 */
[----:B------:R-:W0:Y:S01]  /*0010*/  LDC R0, c[0x0][0x398] ;  /* 0x0000e600ff007b82 */ /* 0x000e220000000800 */
[----:B------:R-:W1:Y:S01]  /*0020*/  S2R R7, SR_TID.X ;  /* 0x0000000000077919 */ /* 0x000e620000002100 */
[----:B------:R-:W2:Y:S01]  /*0030*/  LDCU.64 UR4, c[0x0][0x358] ;  /* 0x00006b00ff0477ac */ /* 0x000ea20008000a00 */
[----:B------:R-:W-:Y:S01]  /*0040*/  HFMA2 R9, -RZ, RZ, 0, 0 ;  /* 0x00000000ff097431 */ /* 0x000fe200000001ff */
[----:B------:R-:W3:Y:S01]  /*0050*/  S2R R6, SR_TID.Y ;  /* 0x0000000000067919 */ /* 0x000ee20000002200 */
[----:B0-----:R-:W-:-:S13]  /*0060*/  ISETP.GE.AND P0, PT, R0, 0x1, PT ;  /* 0x000000010000780c */ /* 0x001fda0003f06270 */
[----:B-123--:R-:W-:Y:S05]  /*0070*/  @!P0 BRA `(.L_x_11) ;  /* 0x0000000400d88947 */ /* 0x00efea0003800000 */
[C---:B------:R-:W-:Y:S02]  /*0080*/  ISETP.GE.U32.AND P1, PT, R0.reuse, 0x8, PT ;  /* 0x000000080000780c */ /* 0x040fe40003f26070 */
[----:B------:R-:W-:Y:S02]  /*0090*/  CS2R R8, SRZ ;  /* 0x0000000000087805 */ /* 0x000fe4000001ff00 */
[----:B------:R-:W-:-:S04]  /*00a0*/  LOP3.LUT R19, R0, 0x7, RZ, 0xc0, !PT ;  /* 0x0000000700137812 */ /* 0x000fc800078ec0ff */
[----:B------:R-:W-:-:S05]  /*00b0*/  ISETP.NE.AND P0, PT, R19, RZ, PT ;  /* 0x000000ff1300720c */ /* 0x000fca0003f05270 */
[----:B------:R-:W-:Y:S08]  /*00c0*/  @!P1 BRA `(.L_x_12) ;  /* 0x0000000000b09947 */ /* 0x000ff00003800000 */
[----:B------:R-:W0:Y:S01]  /*00d0*/  LDC.64 R2, c[0x0][0x380] ;  /* 0x0000e000ff027b82 */ /* 0x000e220000000a00 */
[----:B------:R-:W-:Y:S01]  /*00e0*/  LOP3.LUT R8, R0, 0x7ffffff8, RZ, 0xc0, !PT ;  /* 0x7ffffff800087812 */ /* 0x000fe200078ec0ff */
[----:B------:R-:W-:-:S03]  /*00f0*/  IMAD.MOV.U32 R9, RZ, RZ, RZ ;  /* 0x000000ffff097224 */ /* 0x000fc600078e00ff */
[----:B------:R-:W-:-:S03]  /*0100*/  IADD3 R10, PT, PT, -R8, RZ, RZ ;  /* 0x000000ff080a7210 */ /* 0x000fc60007ffe1ff */
[----:B------:R-:W1:Y:S01]  /*0110*/  LDC.64 R4, c[0x0][0x388] ;  /* 0x0000e200ff047b82 */ /* 0x000e620000000a00 */
[----:B0-----:R-:W-:-:S03]  /*0120*/  IMAD.WIDE.U32 R2, R6, 0x20, R2 ;  /* 0x0000002006027825 */ /* 0x001fc600078e0002 */
[----:B------:R-:W-:Y:S01]  /*0130*/  IADD3 R14, P1, PT, R2, 0x10, RZ ;  /* 0x00000010020e7810 */ /* 0x000fe20007f3e0ff */
[----:B-1----:R-:W-:-:S04]  /*0140*/  IMAD.WIDE.U32 R4, R7, 0x4, R4 ;  /* 0x0000000407047825 */ /* 0x002fc800078e0004 */
[----:B------:R-:W-:Y:S01]  /*0150*/  IMAD.X R15, RZ, RZ, R3, P1 ;  /* 0x000000ffff0f7224 */ /* 0x000fe200008e0603 */
[----:B------:R-:W-:-:S04]  /*0160*/  IADD3 R2, P2, PT, R4, 0x80, RZ ;  /* 0x0000008004027810 */ /* 0x000fc80007f5e0ff */
[----:B------:R-:W-:-:S09]  /*0170*/  IADD3.X R3, PT, PT, RZ, R5, RZ, P2, !PT ;  /* 0x00000005ff037210 */ /* 0x000fd200017fe4ff */
.L_x_13:
[----:B------:R-:W-:Y:S01]  /*0180*/  IMAD.MOV.U32 R4, RZ, RZ, R14 ;  /* 0x000000ffff047224 */ /* 0x000fe200078e000e */
[----:B------:R-:W-:Y:S01]  /*0190*/  MOV R5, R15 ;  /* 0x0000000f00057202 */ /* 0x000fe20000000f00 */
[----:B------:R-:W2:Y:S04]  /*01a0*/  LDG.E R21, desc[UR4][R2.64+-0x80] ;  /* 0xffff800402157981 */ /* 0x000ea8000c1e1900 */
[----:B------:R-:W2:Y:S04]  /*01b0*/  LDG.E R20, desc[UR4][R4.64+-0x10] ;  /* 0xfffff00404147981 */ /* 0x000ea8000c1e1900 */
[----:B------:R-:W3:Y:S04]  /*01c0*/  LDG.E R22, desc[UR4][R4.64+-0xc] ;  /* 0xfffff40404167981 */ /* 0x000ee8000c1e1900 */
[----:B------:R-:W3:Y:S04]  /*01d0*/  LDG.E R23, desc[UR4][R2.64+-0x60] ;  /* 0xffffa00402177981 */ /* 0x000ee8000c1e1900 */
[----:B------:R-:W4:Y:S04]  /*01e0*/  LDG.E R24, desc[UR4][R4.64+-0x8] ;  /* 0xfffff80404187981 */ /* 0x000f28000c1e1900 */
[----:B------:R-:W4:Y:S04]  /*01f0*/  LDG.E R25, desc[UR4][R2.64+-0x40] ;  /* 0xffffc00402197981 */ /* 0x000f28000c1e1900 */
[----:B------:R-:W5:Y:S04]  /*0200*/  LDG.E R17, desc[UR4][R4.64+-0x4] ;  /* 0xfffffc0404117981 */ /* 0x000f68000c1e1900 */
[----:B------:R-:W5:Y:S04]  /*0210*/  LDG.E R18, desc[UR4][R2.64+-0x20] ;  /* 0xffffe00402127981 */ /* 0x000f68000c1e1900 */
[----:B------:R-:W5:Y:S04]  /*0220*/  LDG.E R15, desc[UR4][R4.64] ;  /* 0x00000004040f7981 */ /* 0x000f68000c1e1900 */
[----:B------:R-:W5:Y:S04]  /*0230*/  LDG.E R16, desc[UR4][R2.64] ;  /* 0x0000000402107981 */ /* 0x000f68000c1e1900 */
[----:B------:R-:W5:Y:S04]  /*0240*/  LDG.E R13, desc[UR4][R4.64+0x4] ;  /* 0x00000404040d7981 */ /* 0x000f68000c1e1900 */
[----:B------:R-:W5:Y:S04]  /*0250*/  LDG.E R14, desc[UR4][R2.64+0x20] ;  /* 0x00002004020e7981 */ /* 0x000f68000c1e1900 */
[----:B------:R-:W5:Y:S04]  /*0260*/  LDG.E R12, desc[UR4][R4.64+0x8] ;  /* 0x00000804040c7981 */ /* 0x000f68000c1e1900 */
[----:B------:R-:W5:Y:S01]  /*0270*/  LDG.E R11, desc[UR4][R2.64+0x40] ;  /* 0x00004004020b7981 */ /* 0x000f62000c1e1900 */
[----:B--2---:R-:W-:-:S03]  /*0280*/  FFMA R21, R20, R21, R9 ;  /* 0x0000001514157223 */ /* 0x004fc60000000009 */
[----:B------:R-:W2:Y:S04]  /*0290*/  LDG.E R9, desc[UR4][R4.64+0xc] ;  /* 0x00000c0404097981 */ /* 0x000ea8000c1e1900 */
[----:B------:R0:W2:Y:S01]  /*02a0*/  LDG.E R20, desc[UR4][R2.64+0x60] ;  /* 0x0000600402147981 */ /* 0x0000a2000c1e1900 */
[----:B---3--:R-:W-:Y:S01]  /*02b0*/  FFMA R21, R22, R23, R21 ;  /* 0x0000001716157223 */ /* 0x008fe20000000015 */
[----:B------:R-:W-:-:S03]  /*02c0*/  VIADD R10, R10, 0x8 ;  /* 0x000000080a0a7836 */ /* 0x000fc60000000000 */
[----:B----4-:R-:W-:Y:S02]  /*02d0*/  FFMA R24, R24, R25, R21 ;  /* 0x0000001918187223 */ /* 0x010fe40000000015 */
[----:B------:R-:W-:Y:S02]  /*02e0*/  ISETP.NE.AND P1, PT, R10, RZ, PT ;  /* 0x000000ff0a00720c */ /* 0x000fe40003f25270 */
[----:B-----5:R-:W-:-:S04]  /*02f0*/  FFMA R18, R17, R18, R24 ;  /* 0x0000001211127223 */ /* 0x020fc80000000018 */
[----:B------:R-:W-:Y:S01]  /*0300*/  FFMA R16, R15, R16, R18 ;  /* 0x000000100f107223 */ /* 0x000fe20000000012 */
[----:B0-----:R-:W-:-:S03]  /*0310*/  IADD3 R2, P3, PT, R2, 0x100, RZ ;  /* 0x0000010002027810 */ /* 0x001fc60007f7e0ff */
[----:B------:R-:W-:Y:S01]  /*0320*/  FFMA R13, R13, R14, R16 ;  /* 0x0000000e0d0d7223 */ /* 0x000fe20000000010 */
[----:B------:R-:W-:Y:S02]  /*0330*/  IADD3 R14, P2, PT, R4, 0x20, RZ ;  /* 0x00000020040e7810 */ /* 0x000fe40007f5e0ff */
[----:B------:R-:W-:Y:S01]  /*0340*/  IADD3.X R3, PT, PT, RZ, R3, RZ, P3, !PT ;  /* 0x00000003ff037210 */ /* 0x000fe20001ffe4ff */
[----:B------:R-:W-:Y:S01]  /*0350*/  FFMA R12, R12, R11, R13 ;  /* 0x0000000b0c0c7223 */ /* 0x000fe2000000000d */
[----:B------:R-:W-:-:S03]  /*0360*/  IADD3.X R15, PT, PT, RZ, R5, RZ, P2, !PT ;  /* 0x00000005ff0f7210 */ /* 0x000fc600017fe4ff */
[----:B--2---:R-:W-:Y:S01]  /*0370*/  FFMA R9, R9, R20, R12 ;  /* 0x0000001409097223 */ /* 0x004fe2000000000c */
[----:B------:R-:W-:Y:S06]  /*0380*/  @P1 BRA `(.L_x_13) ;  /* 0xfffffffc007c1947 */ /* 0x000fec000383ffff */
.L_x_12:
[----:B------:R-:W-:Y:S01]  /*0390*/  IMAD.SHL.U32 R3, R6, 0x8, RZ ;  /* 0x0000000806037824 */ /* 0x000fe200078e00ff */
[----:B------:R-:W-:Y:S06]  /*03a0*/  @!P0 BRA `(.L_x_11) ;  /* 0x00000004000c8947 */ /* 0x000fec0003800000 */
[----:B------:R-:W-:Y:S02]  /*03b0*/  ISETP.GE.U32.AND P0, PT, R19, 0x4, PT ;  /* 0x000000041300780c */ /* 0x000fe40003f06070 */
[----:B------:R-:W-:-:S04]  /*03c0*/  LOP3.LUT R2, R0, 0x3, RZ, 0xc0, !PT ;  /* 0x0000000300027812 */ /* 0x000fc800078ec0ff */
[----:B------:R-:W-:-:S07]  /*03d0*/  ISETP.NE.AND P1, PT, R2, RZ, PT ;  /* 0x000000ff0200720c */ /* 0x000fce0003f25270 */
[----:B------:R-:W-:Y:S06]  /*03e0*/  @!P0 BRA `(.L_x_14) ;  /* 0x0000000000788947 */ /* 0x000fec0003800000 */
[----:B------:R-:W0:Y:S01]  /*03f0*/  LDC.64 R18, c[0x0][0x380] ;  /* 0x0000e000ff127b82 */ /* 0x000e220000000a00 */
[----:B------:R-:W1:Y:S01]  /*0400*/  LDCU.64 UR6, c[0x0][0x380] ;  /* 0x00007000ff0677ac */ /* 0x000e620008000a00 */
[CC--:B------:R-:W-:Y:S02]  /*0410*/  IADD3 R16, P0, PT, R3.reuse, R8.reuse, RZ ;  /* 0x0000000803107210 */ /* 0x0c0fe40007f1e0ff */
[----:B------:R-:W-:Y:S02]  /*0420*/  LEA R17, R8, R7, 0x3 ;  /* 0x0000000708117211 */ /* 0x000fe400078e18ff */
[----:B------:R-:W-:Y:S02]  /*0430*/  IADD3 R5, PT, PT, R3, R8, RZ ;  /* 0x0000000803057210 */ /* 0x000fe40007ffe0ff */
[----:B------:R-:W2:Y:S01]  /*0440*/  LDC.64 R10, c[0x0][0x388] ;  /* 0x0000e200ff0a7b82 */ /* 0x000ea20000000a00 */
[----:B------:R-:W-:Y:S01]  /*0450*/  IADD3.X R21, PT, PT, RZ, RZ, RZ, P0, !PT ;  /* 0x000000ffff157210 */ /* 0x000fe200007fe4ff */
[----:B------:R-:W-:Y:S01]  /*0460*/  VIADD R13, R17, 0x8 ;  /* 0x00000008110d7836 */ /* 0x000fe20000000000 */
[----:B-1----:R-:W-:Y:S01]  /*0470*/  LEA R4, P0, R16, UR6, 0x2 ;  /* 0x0000000610047c11 */ /* 0x002fe2000f8010ff */
[----:B0-----:R-:W-:-:S03]  /*0480*/  IMAD.WIDE.U32 R18, R5, 0x4, R18 ;  /* 0x0000000405127825 */ /* 0x001fc600078e0012 */
[----:B------:R-:W-:Y:S02]  /*0490*/  LEA.HI.X R5, R16, UR7, R21, 0x2, P0 ;  /* 0x0000000710057c11 */ /* 0x000fe400080f1415 */
[C---:B------:R-:W-:Y:S01]  /*04a0*/  IADD3 R21, PT, PT, R17.reuse, 0x10, RZ ;  /* 0x0000001011157810 */ /* 0x040fe20007ffe0ff */
[C---:B------:R-:W-:Y:S01]  /*04b0*/  VIADD R23, R17.reuse, 0x18 ;  /* 0x0000001811177836 */ /* 0x040fe20000000000 */
[----:B------:R-:W3:Y:S01]  /*04c0*/  LDG.E R18, desc[UR4][R18.64] ;  /* 0x0000000412127981 */ /* 0x000ee2000c1e1900 */
[----:B--2---:R-:W-:-:S03]  /*04d0*/  IMAD.WIDE.U32 R14, R17, 0x4, R10 ;  /* 0x00000004110e7825 */ /* 0x004fc600078e000a */
[----:B------:R-:W2:Y:S01]  /*04e0*/  LDG.E R25, desc[UR4][R4.64+0xc] ;  /* 0x00000c0404197981 */ /* 0x000ea2000c1e1900 */
[----:B------:R-:W-:-:S03]  /*04f0*/  IMAD.WIDE.U32 R12, R13, 0x4, R10 ;  /* 0x000000040d0c7825 */ /* 0x000fc600078e000a */
[----:B------:R-:W3:Y:S01]  /*0500*/  LDG.E R14, desc[UR4][R14.64] ;  /* 0x000000040e0e7981 */ /* 0x000ee2000c1e1900 */
[----:B------:R-:W-:-:S03]  /*0510*/  IMAD.WIDE.U32 R16, R21, 0x4, R10 ;  /* 0x0000000415107825 */ /* 0x000fc600078e000a */
[----:B------:R-:W4:Y:S01]  /*0520*/  LDG.E R12, desc[UR4][R12.64] ;  /* 0x000000040c0c7981 */ /* 0x000f22000c1e1900 */
[----:B------:R-:W-:-:S03]  /*0530*/  IMAD.WIDE.U32 R10, R23, 0x4, R10 ;  /* 0x00000004170a7825 */ /* 0x000fc600078e000a */
[----:B------:R-:W4:Y:S04]  /*0540*/  LDG.E R21, desc[UR4][R4.64+0x4] ;  /* 0x0000040404157981 */ /* 0x000f28000c1e1900 */
[----:B------:R-:W5:Y:S04]  /*0550*/  LDG.E R16, desc[UR4][R16.64] ;  /* 0x0000000410107981 */ /* 0x000f68000c1e1900 */
[----:B------:R-:W5:Y:S04]  /*0560*/  LDG.E R23, desc[UR4][R4.64+0x8] ;  /* 0x0000080404177981 */ /* 0x000f68000c1e1900 */
[----:B------:R-:W2:Y:S01]  /*0570*/  LDG.E R10, desc[UR4][R10.64] ;  /* 0x000000040a0a7981 */ /* 0x000ea2000c1e1900 */
[----:B------:R-:W-:Y:S01]  /*0580*/  IADD3 R8, PT, PT, R8, 0x4, RZ ;  /* 0x0000000408087810 */ /* 0x000fe20007ffe0ff */
[----:B---3--:R-:W-:-:S04]  /*0590*/  FFMA R18, R18, R14, R9 ;  /* 0x0000000e12127223 */ /* 0x008fc80000000009 */
[----:B----4-:R-:W-:-:S04]  /*05a0*/  FFMA R18, R21, R12, R18 ;  /* 0x0000000c15127223 */ /* 0x010fc80000000012 */
[----:B-----5:R-:W-:-:S04]  /*05b0*/  FFMA R18, R23, R16, R18 ;  /* 0x0000001017127223 */ /* 0x020fc80000000012 */
[----:B--2---:R-:W-:-:S07]  /*05c0*/  FFMA R9, R25, R10, R18 ;  /* 0x0000000a19097223 */ /* 0x004fce0000000012 */
.L_x_14:
[----:B------:R-:W-:Y:S05]  /*05d0*/  @!P1 BRA `(.L_x_11) ;  /* 0x0000000000809947 */ /* 0x000fea0003800000 */
[----:B------:R-:W-:Y:S01]  /*05e0*/  ISETP.NE.AND P0, PT, R2, 0x1, PT ;  /* 0x000000010200780c */ /* 0x000fe20003f05270 */
[----:B------:R-:W0:Y:S01]  /*05f0*/  LDC.64 R16, c[0x0][0x380] ;  /* 0x0000e000ff107b82 */ /* 0x000e220000000a00 */
[----:B------:R-:W-:-:S04]  /*0600*/  LOP3.LUT R18, R0, 0x1, RZ, 0xc0, !PT ;  /* 0x0000000100127812 */ /* 0x000fc800078ec0ff */
[----:B------:R-:W-:-:S03]  /*0610*/  ISETP.NE.U32.AND P1, PT, R18, 0x1, PT ;  /* 0x000000011200780c */ /* 0x000fc60003f25070 */
[----:B------:R-:W1:Y:S04]  /*0620*/  LDC.64 R14, c[0x0][0x388] ;  /* 0x0000e200ff0e7b82 */ /* 0x000e680000000a00 */
[CC--:B------:R-:W-:Y:S01]  /*0630*/  @P0 IADD3 R19, PT, PT, R3.reuse, R8.reuse, RZ ;  /* 0x0000000803130210 */ /* 0x0c0fe20007ffe0ff */
[C---:B------:R-:W-:Y:S01]  /*0640*/  @P0 IMAD R21, R8.reuse, 0x8, R7 ;  /* 0x0000000808150824 */ /* 0x040fe200078e0207 */
[----:B------:R-:W-:Y:S02]  /*0650*/  @P0 IADD3 R2, P2, PT, R3, R8, RZ ;  /* 0x0000000803020210 */ /* 0x000fe40007f5e0ff */
[----:B------:R-:W2:Y:S01]  /*0660*/  @P0 LDC.64 R12, c[0x0][0x380] ;  /* 0x0000e000ff0c0b82 */ /* 0x000ea20000000a00 */
[----:B------:R-:W-:Y:S01]  /*0670*/  @P0 IADD3 R8, PT, PT, R8, 0x2, RZ ;  /* 0x0000000208080810 */ /* 0x000fe20007ffe0ff */
[----:B------:R-:W-:Y:S01]  /*0680*/  @P0 VIADD R23, R21, 0x8 ;  /* 0x0000000815170836 */ /* 0x000fe20000000000 */
[----:B------:R-:W-:-:S05]  /*0690*/  @P0 IADD3.X R20, PT, PT, RZ, RZ, RZ, P2, !PT ;  /* 0x000000ffff140210 */ /* 0x000fca00017fe4ff */
[----:B------:R-:W3:Y:S01]  /*06a0*/  LDC.64 R4, c[0x0][0x380] ;  /* 0x0000e000ff047b82 */ /* 0x000ee20000000a00 */
[----:B0-----:R-:W-:-:S07]  /*06b0*/  @P0 IMAD.WIDE.U32 R18, R19, 0x4, R16 ;  /* 0x0000000413120825 */ /* 0x001fce00078e0010 */
[----:B------:R-:W0:Y:S01]  /*06c0*/  LDC.64 R10, c[0x0][0x388] ;  /* 0x0000e200ff0a7b82 */ /* 0x000e220000000a00 */
[--C-:B-1----:R-:W-:Y:S01]  /*06d0*/  @P0 IMAD.WIDE.U32 R16, R21, 0x4, R14.reuse ;  /* 0x0000000415100825 */ /* 0x102fe200078e000e */
[----:B------:R-:W-:Y:S01]  /*06e0*/  @!P1 IADD3 R3, PT, PT, R3, R8, RZ ;  /* 0x0000000803039210 */ /* 0x000fe20007ffe0ff */
[----:B------:R-:W4:Y:S01]  /*06f0*/  @P0 LDG.E R18, desc[UR4][R18.64] ;  /* 0x0000000412120981 */ /* 0x000f22000c1e1900 */
[----:B------:R-:W-:Y:S02]  /*0700*/  @!P1 LEA R21, R8, R7, 0x3 ;  /* 0x0000000708159211 */ /* 0x000fe400078e18ff */
[C---:B--2---:R-:W-:Y:S01]  /*0710*/  @P0 LEA R12, P2, R2.reuse, R12, 0x2 ;  /* 0x0000000c020c0211 */ /* 0x044fe200078410ff */
[----:B------:R-:W-:Y:S01]  /*0720*/  @P0 IMAD.WIDE.U32 R14, R23, 0x4, R14 ;  /* 0x00000004170e0825 */ /* 0x000fe200078e000e */
[----:B------:R-:W4:Y:S02]  /*0730*/  @P0 LDG.E R16, desc[UR4][R16.64] ;  /* 0x0000000410100981 */ /* 0x000f24000c1e1900 */
[----:B------:R-:W-:-:S03]  /*0740*/  @P0 LEA.HI.X R13, R2, R13, R20, 0x2, P2 ;  /* 0x0000000d020d0211 */ /* 0x000fc600010f1414 */
[----:B------:R-:W2:Y:S01]  /*0750*/  @P0 LDG.E R14, desc[UR4][R14.64] ;  /* 0x000000040e0e0981 */ /* 0x000ea2000c1e1900 */
[----:B---3--:R-:W-:-:S03]  /*0760*/  @!P1 IMAD.WIDE.U32 R4, R3, 0x4, R4 ;  /* 0x0000000403049825 */ /* 0x008fc600078e0004 */
[----:B------:R-:W2:Y:S04]  /*0770*/  @P0 LDG.E R13, desc[UR4][R12.64+0x4] ;  /* 0x000004040c0d0981 */ /* 0x000ea8000c1e1900 */
[----:B------:R-:W3:Y:S01]  /*0780*/  @!P1 LDG.E R4, desc[UR4][R4.64] ;  /* 0x0000000404049981 */ /* 0x000ee2000c1e1900 */
[----:B0-----:R-:W-:-:S06]  /*0790*/  @!P1 IMAD.WIDE.U32 R10, R21, 0x4, R10 ;  /* 0x00000004150a9825 */ /* 0x001fcc00078e000a */
[----:B------:R-:W3:Y:S01]  /*07a0*/  @!P1 LDG.E R10, desc[UR4][R10.64] ;  /* 0x000000040a0a9981 */ /* 0x000ee2000c1e1900 */
[----:B----4-:R-:W-:-:S04]  /*07b0*/  @P0 FFMA R18, R18, R16, R9 ;  /* 0x0000001012120223 */ /* 0x010fc80000000009 */
[----:B--2---:R-:W-:-:S04]  /*07c0*/  @P0 FFMA R9, R13, R14, R18 ;  /* 0x0000000e0d090223 */ /* 0x004fc80000000012 */
[----:B---3--:R-:W-:-:S07]  /*07d0*/  @!P1 FFMA R9, R4, R10, R9 ;  /* 0x0000000a04099223 */ /* 0x008fce0000000009 */
.L_x_11:
[----:B------:R-:W0:Y:S01]  /*07e0*/  LDC.64 R2, c[0x0][0x390] ;  /* 0x0000e400ff027b82 */ /* 0x000e220000000a00 */
[----:B------:R-:W-:-:S04]  /*07f0*/  IMAD R7, R6, R0, R7 ;  /* 0x0000000006077224 */ /* 0x000fc800078e0207 */
[----:B0-----:R-:W-:-:S05]  /*0800*/  IMAD.WIDE R2, R7, 0x4, R2 ;  /* 0x0000000407027825 */ /* 0x001fca00078e0202 */
[----:B------:R-:W-:Y:S01]  /*0810*/  STG.E desc[UR4][R2.64], R9 ;  /* 0x0000000902007986 */ /* 0x000fe2000c101904 */
[----:B------:R-:W-:Y:S05]  /*0820*/  EXIT ;  /* 0x000000000000794d */ /* 0x000fea0003800000 */
.L_x_15:
        /* <DEDUP_REMOVED lines=13> */
.L_x_24:


//--------------------- .text._Z21MatrixMulKernel_basicPfS_S_i --------------------------
	.section	.text._Z21MatrixMulKernel_basicPfS_S_i,"ax",@progbits
	.align	128
        .global         _Z21MatrixMulKernel_basicPfS_S_i
        .type           _Z21MatrixMulKernel_basicPfS_S_i,@function
        .size           _Z21MatrixMulKernel_basicPfS_S_i,(.L_x_25 - _Z21MatrixMulKernel_basicPfS_S_i)
        .other          _Z21MatrixMulKernel_basicPfS_S_i,@"STO_CUDA_ENTRY STV_DEFAULT"
_Z21MatrixMulKernel_basicPfS_S_i:
.text._Z21MatrixMulKernel_basicPfS_S_i:
[----:B------:R-:W-:Y:S01]  /*0000*/  LDC R1, c[0x0][0x37c] ;  /* 0x0000df00ff017b82 */ /* 0x000fe20000000800 */
[----:B------:R-:W0:Y:S07]  /*0010*/  S2R R0, SR_TID.Y ;  /* 0x0000000000007919 */ /* 0x000e2e0000002200 */
[----:B------:R-:W0:Y:S01]  /*0020*/  S2UR UR4, SR_CTAID.Y ;  /* 0x00000000000479c3 */ /* 0x000e220000002600 */
[----:B------:R-:W1:Y:S01]  /*0030*/  LDCU UR20, c[0x0][0x398] ;  /* 0x00007300ff1477ac */ /* 0x000e620008000800 */
[----:B------:R-:W2:Y:S06]  /*0040*/  S2R R3, SR_TID.X ;  /* 0x0000000000037919 */ /* 0x000eac0000002100 */
[----:B------:R-:W0:Y:S08]  /*0050*/  LDC R13, c[0x0][0x364] ;  /* 0x0000d900ff0d7b82 */ /* 0x000e300000000800 */
[----:B------:R-:W2:Y:S08]  /*0060*/  S2UR UR5, SR_CTAID.X ;  /* 0x00000000000579c3 */ /* 0x000eb00000002500 */
[----:B------:R-:W2:Y:S01]  /*0070*/  LDC R2, c[0x0][0x360] ;  /* 0x0000d800ff027b82 */ /* 0x000ea20000000800 */
[----:B0-----:R-:W-:-:S02]  /*0080*/  IMAD R13, R13, UR4, R0 ;  /* 0x000000040d0d7c24 */ /* 0x001fc4000f8e0200 */
[----:B--2---:R-:W-:-:S05]  /*0090*/  IMAD R0, R2, UR5, R3 ;  /* 0x0000000502007c24 */ /* 0x004fca000f8e0203 */
[----:B------:R-:W-:-:S04]  /*00a0*/  VIMNMX R2, PT, PT, R13, R0, !PT ;  /* 0x000000000d027248 */ /* 0x000fc80007fe0100 */
[----:B-1----:R-:W-:-:S13]  /*00b0*/  ISETP.GE.AND P0, PT, R2, UR20, PT ;  /* 0x0000001402007c0c */ /* 0x002fda000bf06270 */
[----:B------:R-:W-:Y:S05]  /*00c0*/  @P0 EXIT ;  /* 0x000000000000094d */ /* 0x000fea0003800000 */
[----:B------:R-:W-:Y:S01]  /*00d0*/  UISETP.GE.U32.AND UP0, UPT, UR20, 0x8, UPT ;  /* 0x000000081400788c */ /* 0x000fe2000bf06070 */
[----:B------:R-:W-:Y:S02]  /*00e0*/  HFMA2 R12, -RZ, RZ, 0, 0 ;  /* 0x00000000ff0c7431 */ /* 0x000fe400000001ff */
[----:B------:R-:W-:Y:S01]  /*00f0*/  IMAD R13, R13, UR20, RZ ;  /* 0x000000140d0d7c24 */ /* 0x000fe2000f8e02ff */
[----:B------:R-:W-:Y:S01]  /*0100*/  UMOV UR4, URZ ;  /* 0x000000ff00047c82 */ /* 0x000fe20008000000 */
[----:B------:R-:W0:Y:S04]  /*0110*/  LDCU.64 UR18, c[0x0][0x358] ;  /* 0x00006b00ff1277ac */ /* 0x000e280008000a00 */
[----:B------:R-:W-:Y:S05]  /*0120*/  BRA.U !UP0, `(.L_x_16) ;  /* 0x0000000508047547 */ /* 0x000fea000b800000 */
[----:B------:R-:W1:Y:S01]  /*0130*/  LDCU.128 UR24, c[0x0][0x380] ;  /* 0x00007000ff1877ac */ /* 0x000e620008000c00 */
[----:B------:R-:W-:Y:S02]  /*0140*/  MOV R12, RZ ;  /* 0x000000ff000c7202 */ /* 0x000fe40000000f00 */
[----:B------:R-:W-:Y:S01]  /*0150*/  MOV R14, R0 ;  /* 0x00000000000e7202 */ /* 0x000fe20000000f00 */
[----:B------:R-:W-:-:S04]  /*0160*/  ULOP3.LUT UR4, UR20, 0x7ffffff8, URZ, 0xc0, !UPT ;  /* 0x7ffffff814047892 */ /* 0x000fc8000f8ec0ff */
[----:B------:R-:W-:Y:S01]  /*0170*/  UIADD3 UR5, UPT, UPT, -UR4, URZ, URZ ;  /* 0x000000ff04057290 */ /* 0x000fe2000fffe1ff */
[----:B-1----:R-:W-:Y:S01]  /*0180*/  MOV R2, UR24 ;  /* 0x0000001800027c02 */ /* 0x002fe20008000f00 */
[----:B------:R-:W-:Y:S01]  /*0190*/  UIMAD.WIDE UR6, UR20, 0x8, UR26 ;  /* 0x00000008140678a5 */ /* 0x000fe2000f8e021a */
[----:B------:R-:W-:Y:S01]  /*01a0*/  MOV R3, UR25 ;  /* 0x0000001900037c02 */ /* 0x000fe20008000f00 */
[----:B------:R-:W-:Y:S02]  /*01b0*/  UIMAD.WIDE UR8, UR20, 0xc, UR26 ;  /* 0x0000000c140878a5 */ /* 0x000fe4000f8e021a */
[----:B------:R-:W-:Y:S01]  /*01c0*/  UIMAD.WIDE UR10, UR20, 0x10, UR26 ;  /* 0x00000010140a78a5 */ /* 0x000fe2000f8e021a */
[----:B------:R-:W-:Y:S01]  /*01d0*/  IMAD.WIDE.U32 R2, R13, 0x4, R2 ;  /* 0x000000040d027825 */ /* 0x000fe200078e0002 */
[----:B------:R-:W-:Y:S02]  /*01e0*/  UIMAD.WIDE UR12, UR20, 0x14, UR26 ;  /* 0x00000014140c78a5 */ /* 0x000fe4000f8e021a */
[----:B------:R-:W-:Y:S01]  /*01f0*/  UIMAD.WIDE UR14, UR20, 0x18, UR26 ;  /* 0x00000018140e78a5 */ /* 0x000fe2000f8e021a */
[----:B------:R-:W-:Y:S01]  /*0200*/  IADD3 R2, P0, PT, R2, 0x10, RZ ;  /* 0x0000001002027810 */ /* 0x000fe20007f1e0ff */
[----:B------:R-:W-:-:S03]  /*0210*/  UIMAD.WIDE UR16, UR20, 0x1c, UR26 ;  /* 0x0000001c141078a5 */ /* 0x000fc6000f8e021a */
[----:B------:R-:W-:-:S09]  /*0220*/  IADD3.X R3, PT, PT, RZ, R3, RZ, P0, !PT ;  /* 0x00000003ff037210 */ /* 0x000fd200007fe4ff */
.L_x_17:
[----:B------:R-:W-:Y:S01]  /*0230*/  UIMAD.WIDE UR22, UR20, 0x4, UR26 ;  /* 0x00000004141678a5 */ /* 0x000fe2000f8e021a */
[----:B------:R-:W-:Y:S02]  /*0240*/  IMAD.MOV.U32 R23, RZ, RZ, 0x4 ;  /* 0x00000004ff177424 */ /* 0x000fe400078e00ff */
[----:B------:R-:W-:Y:S01]  /*0250*/  HFMA2 R11, -RZ, RZ, 0, 2.384185791015625e-07 ;  /* 0x00000004ff0b7431 */ /* 0x000fe200000001ff */
[----:B------:R-:W-:Y:S01]  /*0260*/  MOV R25, 0x4 ;  /* 0x0000000400197802 */ /* 0x000fe20000000f00 */
[----:B0-----:R-:W2:Y:S01]  /*0270*/  LDG.E R21, desc[UR18][R2.64+-0x10] ;  /* 0xfffff01202157981 */ /* 0x001ea2000c1e1900 */
[C---:B------:R-:W-:Y:S01]  /*0280*/  IMAD.WIDE R22, R14.reuse, R23, UR26 ;  /* 0x0000001a0e167e25 */ /* 0x040fe2000f8e0217 */
[----:B------:R-:W-:Y:S02]  /*0290*/  MOV R8, UR22 ;  /* 0x0000001600087c02 */ /* 0x000fe40008000f00 */
[----:B------:R-:W-:Y:S01]  /*02a0*/  MOV R9, UR23 ;  /* 0x0000001700097c02 */ /* 0x000fe20008000f00 */
[----:B------:R-:W3:Y:S02]  /*02b0*/  LDG.E R19, desc[UR18][R2.64+-0xc] ;  /* 0xfffff41202137981 */ /* 0x000ee4000c1e1900 */
[----:B------:R-:W-:-:S02]  /*02c0*/  IMAD.WIDE R8, R14, 0x4, R8 ;  /* 0x000000040e087825 */ /* 0x000fc400078e0208 */
[----:B------:R-:W2:Y:S01]  /*02d0*/  LDG.E R22, desc[UR18][R22.64] ;  /* 0x0000001216167981 */ /* 0x000ea2000c1e1900 */
[----:B------:R-:W-:Y:S01]  /*02e0*/  MOV R5, 0x4 ;  /* 0x0000000400057802 */ /* 0x000fe20000000f00 */
[C---:B------:R-:W-:Y:S02]  /*02f0*/  IMAD.WIDE R24, R14.reuse, R25, UR6 ;  /* 0x000000060e187e25 */ /* 0x040fe4000f8e0219 */
[----:B------:R0:W3:Y:S02]  /*0300*/  LDG.E R20, desc[UR18][R8.64] ;  /* 0x0000001208147981 */ /* 0x0000e4000c1e1900 */
[----:B------:R-:W-:Y:S02]  /*0310*/  IMAD.WIDE R10, R14, R11, UR8 ;  /* 0x000000080e0a7e25 */ /* 0x000fe4000f8e020b */
[----:B------:R-:W4:Y:S04]  /*0320*/  LDG.E R18, desc[UR18][R24.64] ;  /* 0x0000001218127981 */ /* 0x000f28000c1e1900 */
[----:B------:R-:W4:Y:S01]  /*0330*/  LDG.E R17, desc[UR18][R2.64+-0x8] ;  /* 0xfffff81202117981 */ /* 0x000f22000c1e1900 */
[----:B0-----:R-:W-:-:S02]  /*0340*/  HFMA2 R9, -RZ, RZ, 0, 2.384185791015625e-07 ;  /* 0x00000004ff097431 */ /* 0x001fc400000001ff */
[----:B------:R-:W-:Y:S01]  /*0350*/  IMAD.MOV.U32 R7, RZ, RZ, 0x4 ;  /* 0x00000004ff077424 */ /* 0x000fe200078e00ff */
[----:B------:R0:W5:Y:S01]  /*0360*/  LDG.E R16, desc[UR18][R10.64] ;  /* 0x000000120a107981 */ /* 0x000162000c1e1900 */
[----:B------:R-:W-:-:S03]  /*0370*/  IMAD.WIDE R4, R14, R5, UR10 ;  /* 0x0000000a0e047e25 */ /* 0x000fc6000f8e0205 */
[----:B------:R-:W5:Y:S01]  /*0380*/  LDG.E R15, desc[UR18][R2.64+-0x4] ;  /* 0xfffffc12020f7981 */ /* 0x000f62000c1e1900 */
[C---:B------:R-:W-:Y:S01]  /*0390*/  IMAD.WIDE R6, R14.reuse, R7, UR12 ;  /* 0x0000000c0e067e25 */ /* 0x040fe2000f8e0207 */
[----:B------:R-:W-:Y:S02]  /*03a0*/  MOV R27, 0x4 ;  /* 0x00000004001b7802 */ /* 0x000fe40000000f00 */
[----:B------:R1:W5:Y:S01]  /*03b0*/  LDG.E R4, desc[UR18][R4.64] ;  /* 0x0000001204047981 */ /* 0x000362000c1e1900 */
[----:B------:R-:W-:-:S03]  /*03c0*/  IMAD.WIDE R8, R14, R9, UR14 ;  /* 0x0000000e0e087e25 */ /* 0x000fc6000f8e0209 */
[----:B------:R-:W5:Y:S01]  /*03d0*/  LDG.E R23, desc[UR18][R2.64] ;  /* 0x0000001202177981 */ /* 0x000f62000c1e1900 */
[----:B0-----:R-:W-:-:S03]  /*03e0*/  IMAD.WIDE R10, R14, R27, UR16 ;  /* 0x000000100e0a7e25 */ /* 0x001fc6000f8e021b */
[----:B------:R-:W5:Y:S04]  /*03f0*/  LDG.E R7, desc[UR18][R6.64] ;  /* 0x0000001206077981 */ /* 0x000f68000c1e1900 */
[----:B------:R-:W5:Y:S04]  /*0400*/  LDG.E R24, desc[UR18][R2.64+0x4] ;  /* 0x0000041202187981 */ /* 0x000f68000c1e1900 */
[----:B------:R-:W5:Y:S04]  /*0410*/  LDG.E R8, desc[UR18][R8.64] ;  /* 0x0000001208087981 */ /* 0x000f68000c1e1900 */
[----:B------:R-:W5:Y:S04]  /*0420*/  LDG.E R25, desc[UR18][R2.64+0x8] ;  /* 0x0000081202197981 */ /* 0x000f68000c1e1900 */
[----:B------:R-:W5:Y:S04]  /*0430*/  LDG.E R10, desc[UR18][R10.64] ;  /* 0x000000120a0a7981 */ /* 0x000f68000c1e1900 */
[----:B------:R0:W5:Y:S01]  /*0440*/  LDG.E R27, desc[UR18][R2.64+0xc] ;  /* 0x00000c12021b7981 */ /* 0x000162000c1e1900 */
[----:B------:R-:W-:-:S04]  /*0450*/  UIADD3 UR5, UPT, UPT, UR5, 0x8, URZ ;  /* 0x0000000805057890 */ /* 0x000fc8000fffe0ff */
[----:B------:R-:W-:Y:S01]  /*0460*/  UISETP.NE.AND UP0, UPT, UR5, URZ, UPT ;  /* 0x000000ff0500728c */ /* 0x000fe2000bf05270 */
[----:B-1----:R-:W-:Y:S02]  /*0470*/  MOV R5, UR20 ;  /* 0x0000001400057c02 */ /* 0x002fe40008000f00 */
[----:B0-----:R-:W-:Y:S02]  /*0480*/  IADD3 R2, P0, PT, R2, 0x20, RZ ;  /* 0x0000002002027810 */ /* 0x001fe40007f1e0ff */
[----:B------:R-:W-:Y:S02]  /*0490*/  LEA R14, R5, R14, 0x3 ;  /* 0x0000000e050e7211 */ /* 0x000fe400078e18ff */
[----:B------:R-:W-:Y:S01]  /*04a0*/  IADD3.X R3, PT, PT, RZ, R3, RZ, P0, !PT ;  /* 0x00000003ff037210 */ /* 0x000fe200007fe4ff */
[----:B--2---:R-:W-:-:S04]  /*04b0*/  FFMA R22, R21, R22, R12 ;  /* 0x0000001615167223 */ /* 0x004fc8000000000c */
[----:B---3--:R-:W-:-:S04]  /*04c0*/  FFMA R20, R19, R20, R22 ;  /* 0x0000001413147223 */ /* 0x008fc80000000016 */
[----:B----4-:R-:W-:-:S04]  /*04d0*/  FFMA R18, R17, R18, R20 ;  /* 0x0000001211127223 */ /* 0x010fc80000000014 */
[----:B-----5:R-:W-:-:S04]  /*04e0*/  FFMA R16, R15, R16, R18 ;  /* 0x000000100f107223 */ /* 0x020fc80000000012 */
[----:B------:R-:W-:-:S04]  /*04f0*/  FFMA R23, R23, R4, R16 ;  /* 0x0000000417177223 */ /* 0x000fc80000000010 */
[----:B------:R-:W-:-:S04]  /*0500*/  FFMA R24, R24, R7, R23 ;  /* 0x0000000718187223 */ /* 0x000fc80000000017 */
[----:B------:R-:W-:-:S04]  /*0510*/  FFMA R8, R25, R8, R24 ;  /* 0x0000000819087223 */ /* 0x000fc80000000018 */
[----:B------:R-:W-:Y:S01]  /*0520*/  FFMA R12, R27, R10, R8 ;  /* 0x0000000a1b0c7223 */ /* 0x000fe20000000008 */
[----:B------:R-:W-:Y:S06]  /*0530*/  BRA.U UP0, `(.L_x_17) ;  /* 0xfffffffd003c7547 */ /* 0x000fec000b83ffff */
.L_x_16:
[----:B------:R-:W-:-:S04]  /*0540*/  ULOP3.LUT UR6, UR20, 0x7, URZ, 0xc0, !UPT ;  /* 0x0000000714067892 */ /* 0x000fc8000f8ec0ff */
[----:B------:R-:W-:-:S09]  /*0550*/  UISETP.NE.AND UP0, UPT, UR6, URZ, UPT ;  /* 0x000000ff0600728c */ /* 0x000fd2000bf05270 */
[----:B------:R-:W-:Y:S05]  /*0560*/  BRA.U !UP0, `(.L_x_18) ;  /* 0x0000000508387547 */ /* 0x000fea000b800000 */
[----:B------:R-:W-:Y:S02]  /*0570*/  UISETP.GE.U32.AND UP0, UPT, UR6, 0x4, UPT ;  /* 0x000000040600788c */ /* 0x000fe4000bf06070 */
[----:B------:R-:W-:-:S04]  /*0580*/  ULOP3.LUT UR5, UR20, 0x3, URZ, 0xc0, !UPT ;  /* 0x0000000314057892 */ /* 0x000fc8000f8ec0ff */
[----:B------:R-:W-:-:S03]  /*0590*/  UISETP.NE.AND UP1, UPT, UR5, URZ, UPT ;  /* 0x000000ff0500728c */ /* 0x000fc6000bf25270 */
[----:B------:R-:W-:Y:S08]  /*05a0*/  BRA.U !UP0, `(.L_x_19) ;  /* 0x00000001087c7547 */ /* 0x000ff0000b800000 */
[----:B------:R-:W1:Y:S01]  /*05b0*/  LDC.64 R6, c[0x0][0x388] ;  /* 0x0000e200ff067b82 */ /* 0x000e620000000a00 */
[----:B------:R-:W2:Y:S01]  /*05c0*/  LDCU.64 UR6, c[0x0][0x380] ;  /* 0x00007000ff0677ac */ /* 0x000ea20008000a00 */
[----:B------:R-:W-:Y:S01]  /*05d0*/  IMAD.U32 R9, RZ, RZ, UR4 ;  /* 0x00000004ff097e24 */ /* 0x000fe2000f8e00ff */
[C---:B------:R-:W-:Y:S02]  /*05e0*/  IADD3 R3, PT, PT, R13.reuse, UR4, RZ ;  /* 0x000000040d037c10 */ /* 0x040fe4000fffe0ff */
[----:B------:R-:W-:Y:S01]  /*05f0*/  IADD3 R10, P0, PT, R13, UR4, RZ ;  /* 0x000000040d0a7c10 */ /* 0x000fe2000ff1e0ff */
[----:B------:R-:W-:Y:S01]  /*0600*/  IMAD R9, R9, UR20, R0 ;  /* 0x0000001409097c24 */ /* 0x000fe2000f8e0200 */
[----:B------:R-:W-:Y:S01]  /*0610*/  MOV R11, UR20 ;  /* 0x00000014000b7c02 */ /* 0x000fe20008000f00 */
[----:B------:R-:W3:Y:S01]  /*0620*/  LDC.64 R4, c[0x0][0x380] ;  /* 0x0000e000ff047b82 */ /* 0x000ee20000000a00 */
[----:B------:R-:W-:Y:S01]  /*0630*/  MOV R15, UR20 ;  /* 0x00000014000f7c02 */ /* 0x000fe20008000f00 */
[----:B-1----:R-:W-:Y:S01]  /*0640*/  IMAD.WIDE R6, R9, 0x4, R6 ;  /* 0x0000000409067825 */ /* 0x002fe200078e0206 */
[----:B------:R-:W-:-:S05]  /*0650*/  MOV R9, UR20 ;  /* 0x0000001400097c02 */ /* 0x000fca0008000f00 */
[----:B------:R-:W-:Y:S02]  /*0660*/  IMAD.WIDE R8, R9, 0x4, R6 ;  /* 0x0000000409087825 */ /* 0x000fe400078e0206 */
[----:B0-----:R-:W4:Y:S02]  /*0670*/  LDG.E R6, desc[UR18][R6.64] ;  /* 0x0000001206067981 */ /* 0x001f24000c1e1900 */
[----:B---3--:R-:W-:Y:S01]  /*0680*/  IMAD.WIDE.U32 R4, R3, 0x4, R4 ;  /* 0x0000000403047825 */ /* 0x008fe200078e0004 */
[----:B------:R-:W-:Y:S01]  /*0690*/  IADD3.X R3, PT, PT, RZ, RZ, RZ, P0, !PT ;  /* 0x000000ffff037210 */ /* 0x000fe200007fe4ff */
[----:B------:R-:W3:Y:S01]  /*06a0*/  LDG.E R17, desc[UR18][R8.64] ;  /* 0x0000001208117981 */ /* 0x000ee2000c1e1900 */
[----:B--2---:R-:W-:-:S03]  /*06b0*/  LEA R2, P0, R10, UR6, 0x2 ;  /* 0x000000060a027c11 */ /* 0x004fc6000f8010ff */
[----:B------:R-:W4:Y:S01]  /*06c0*/  LDG.E R5, desc[UR18][R4.64] ;  /* 0x0000001204057981 */ /* 0x000f22000c1e1900 */
[----:B------:R-:W-:Y:S01]  /*06d0*/  LEA.HI.X R3, R10, UR7, R3, 0x2, P0 ;  /* 0x000000070a037c11 */ /* 0x000fe200080f1403 */
[----:B------:R-:W-:-:S04]  /*06e0*/  IMAD.WIDE R10, R11, 0x4, R8 ;  /* 0x000000040b0a7825 */ /* 0x000fc800078e0208 */
[----:B------:R-:W3:Y:S01]  /*06f0*/  LDG.E R16, desc[UR18][R2.64+0x4] ;  /* 0x0000041202107981 */ /* 0x000ee2000c1e1900 */
[----:B------:R-:W-:-:S03]  /*0700*/  IMAD.WIDE R14, R15, 0x4, R10 ;  /* 0x000000040f0e7825 */ /* 0x000fc600078e020a */
[----:B------:R-:W2:Y:S04]  /*0710*/  LDG.E R19, desc[UR18][R10.64] ;  /* 0x000000120a137981 */ /* 0x000ea8000c1e1900 */
[----:B------:R-:W2:Y:S04]  /*0720*/  LDG.E R18, desc[UR18][R2.64+0x8] ;  /* 0x0000081202127981 */ /* 0x000ea8000c1e1900 */
[----:B------:R-:W5:Y:S04]  /*0730*/  LDG.E R20, desc[UR18][R2.64+0xc] ;  /* 0x00000c1202147981 */ /* 0x000f68000c1e1900 */
[----:B------:R-:W5:Y:S01]  /*0740*/  LDG.E R14, desc[UR18][R14.64] ;  /* 0x000000120e0e7981 */ /* 0x000f62000c1e1900 */
[----:B------:R-:W-:Y:S01]  /*0750*/  UIADD3 UR4, UPT, UPT, UR4, 0x4, URZ ;  /* 0x0000000404047890 */ /* 0x000fe2000fffe0ff */
[----:B----4-:R-:W-:-:S04]  /*0760*/  FFMA R5, R5, R6, R12 ;  /* 0x0000000605057223 */ /* 0x010fc8000000000c */
[----:B---3--:R-:W-:-:S04]  /*0770*/  FFMA R5, R16, R17, R5 ;  /* 0x0000001110057223 */ /* 0x008fc80000000005 */
[----:B--2---:R-:W-:-:S04]  /*0780*/  FFMA R5, R18, R19, R5 ;  /* 0x0000001312057223 */ /* 0x004fc80000000005 */
[----:B-----5:R-:W-:-:S07]  /*0790*/  FFMA R12, R20, R14, R5 ;  /* 0x0000000e140c7223 */ /* 0x020fce0000000005 */
.L_x_19:
[----:B------:R-:W-:Y:S05]  /*07a0*/  BRA.U !UP1, `(.L_x_18) ;  /* 0x0000000109a87547 */ /* 0x000fea000b800000 */
[----:B------:R-:W-:Y:S01]  /*07b0*/  UISETP.NE.AND UP0, UPT, UR5, 0x1, UPT ;  /* 0x000000010500788c */ /* 0x000fe2000bf05270 */
[----:B------:R-:W-:Y:S01]  /*07c0*/  MOV R7, UR4 ;  /* 0x0000000400077c02 */ /* 0x000fe20008000f00 */
[----:B------:R-:W-:Y:S02]  /*07d0*/  ULOP3.LUT UR5, UR20, 0x1, URZ, 0xc0, !UPT ;  /* 0x0000000114057892 */ /* 0x000fe4000f8ec0ff */
[----:B------:R-:W-:Y:S02]  /*07e0*/  MOV R15, UR20 ;  /* 0x00000014000f7c02 */ /* 0x000fe40008000f00 */
[----:B------:R-:W-:Y:S01]  /*07f0*/  UISETP.NE.U32.AND UP1, UPT, UR5, 0x1, UPT ;  /* 0x000000010500788c */ /* 0x000fe2000bf25070 */
[----:B------:R-:W-:-:S04]  /*0800*/  PLOP3.LUT P1, PT, PT, PT, UP0, 0x80, 0x8 ;  /* 0x000000000008781c */ /* 0x000fc80003f2f008 */
[----:B------:R-:W1:Y:S01]  /*0810*/  @UP0 LDCU.128 UR8, c[0x0][0x380] ;  /* 0x00007000ff0807ac */ /* 0x000e620008000c00 */
[----:B------:R-:W-:Y:S01]  /*0820*/  PLOP3.LUT P0, PT, PT, PT, UP1, 0x80, 0x8 ;  /* 0x000000000008781c */ /* 0x000fe20003f0f018 */
[----:B------:R-:W2:Y:S04]  /*0830*/  @UP0 LDCU.64 UR6, c[0x0][0x380] ;  /* 0x00007000ff0607ac */ /* 0x000ea80008000a00 */
[----:B------:R-:W3:Y:S03]  /*0840*/  @!UP1 LDCU.128 UR12, c[0x0][0x380] ;  /* 0x00007000ff0c97ac */ /* 0x000ee60008000c00 */
[C---:B------:R-:W-:Y:S02]  /*0850*/  @P1 IADD3 R3, PT, PT, R13.reuse, UR4, RZ ;  /* 0x000000040d031c10 */ /* 0x040fe4000fffe0ff */
[----:B------:R-:W-:Y:S01]  /*0860*/  @P1 IADD3 R6, P2, PT, R13, UR4, RZ ;  /* 0x000000040d061c10 */ /* 0x000fe2000ff5e0ff */
[----:B------:R-:W-:Y:S01]  /*0870*/  @UP0 UIADD3 UR4, UPT, UPT, UR4, 0x2, URZ ;  /* 0x0000000204040890 */ /* 0x000fe2000fffe0ff */
[----:B-1----:R-:W-:Y:S01]  /*0880*/  MOV R11, UR9 ;  /* 0x00000009000b7c02 */ /* 0x002fe20008000f00 */
[----:B------:R-:W-:Y:S01]  /*0890*/  IMAD.U32 R10, RZ, RZ, UR8 ;  /* 0x00000008ff0a7e24 */ /* 0x000fe2000f8e00ff */
[----:B------:R-:W-:-:S02]  /*08a0*/  MOV R4, UR10 ;  /* 0x0000000a00047c02 */ /* 0x000fc40008000f00 */
[----:B------:R-:W-:Y:S01]  /*08b0*/  MOV R5, UR11 ;  /* 0x0000000b00057c02 */ /* 0x000fe20008000f00 */
[----:B------:R-:W-:-:S04]  /*08c0*/  @P1 IMAD.WIDE.U32 R10, R3, 0x4, R10 ;  /* 0x00000004030a1825 */ /* 0x000fc800078e000a */
[----:B------:R-:W-:Y:S01]  /*08d0*/  @P1 IMAD R3, R7, UR20, R0 ;  /* 0x0000001407031c24 */ /* 0x000fe2000f8e0200 */
[----:B------:R-:W-:Y:S01]  /*08e0*/  @P1 IADD3.X R7, PT, PT, RZ, RZ, RZ, P2, !PT ;  /* 0x000000ffff071210 */ /* 0x000fe200017fe4ff */
[----:B------:R-:W-:Y:S01]  /*08f0*/  IMAD.U32 R19, RZ, RZ, UR4 ;  /* 0x00000004ff137e24 */ /* 0x000fe2000f8e00ff */
[C---:B--2---:R-:W-:Y:S01]  /*0900*/  @P1 LEA R2, P2, R6.reuse, UR6, 0x2 ;  /* 0x0000000606021c11 */ /* 0x044fe2000f8410ff */
[----:B------:R-:W-:Y:S01]  /*0910*/  @P1 IMAD.WIDE R4, R3, 0x4, R4 ;  /* 0x0000000403041825 */ /* 0x000fe200078e0204 */
[----:B------:R-:W-:Y:S01]  /*0920*/  @!P0 IADD3 R17, PT, PT, R13, UR4, RZ ;  /* 0x000000040d118c10 */ /* 0x000fe2000fffe0ff */
[----:B0-----:R-:W2:Y:S01]  /*0930*/  @P1 LDG.E R11, desc[UR18][R10.64] ;  /* 0x000000120a0b1981 */ /* 0x001ea2000c1e1900 */
[----:B------:R-:W-:Y:S01]  /*0940*/  @P1 LEA.HI.X R3, R6, UR7, R7, 0x2, P2 ;  /* 0x0000000706031c11 */ /* 0x000fe200090f1407 */
[----:B------:R-:W-:Y:S01]  /*0950*/  @!P0 IMAD R19, R19, UR20, R0 ;  /* 0x0000001413138c24 */ /* 0x000fe2000f8e0200 */
[----:B---3--:R-:W-:Y:S01]  /*0960*/  MOV R6, UR12 ;  /* 0x0000000c00067c02 */ /* 0x008fe20008000f00 */
[----:B------:R-:W-:Y:S01]  /*0970*/  @P1 IMAD.WIDE R14, R15, 0x4, R4 ;  /* 0x000000040f0e1825 */ /* 0x000fe200078e0204 */
[----:B------:R-:W-:Y:S01]  /*0980*/  MOV R7, UR13 ;  /* 0x0000000d00077c02 */ /* 0x000fe20008000f00 */
[----:B------:R-:W2:Y:S01]  /*0990*/  @P1 LDG.E R4, desc[UR18][R4.64] ;  /* 0x0000001204041981 */ /* 0x000ea2000c1e1900 */
[----:B------:R-:W-:-:S02]  /*09a0*/  MOV R8, UR14 ;  /* 0x0000000e00087c02 */ /* 0x000fc40008000f00 */
[----:B------:R-:W-:Y:S01]  /*09b0*/  MOV R9, UR15 ;  /* 0x0000000f00097c02 */ /* 0x000fe20008000f00 */
[----:B------:R-:W-:Y:S01]  /*09c0*/  @!P0 IMAD.WIDE.U32 R6, R17, 0x4, R6 ;  /* 0x0000000411068825 */ /* 0x000fe200078e0006 */
[----:B------:R-:W3:Y:S03]  /*09d0*/  @P1 LDG.E R14, desc[UR18][R14.64] ;  /* 0x000000120e0e1981 */ /* 0x000ee6000c1e1900 */
[----:B------:R-:W-:Y:S01]  /*09e0*/  @!P0 IMAD.WIDE R8, R19, 0x4, R8 ;  /* 0x0000000413088825 */ /* 0x000fe200078e0208 */
[----:B------:R-:W3:Y:S04]  /*09f0*/  @P1 LDG.E R2, desc[UR18][R2.64+0x4] ;  /* 0x0000041202021981 */ /* 0x000ee8000c1e1900 */
[----:B------:R-:W4:Y:S04]  /*0a00*/  @!P0 LDG.E R7, desc[UR18][R6.64] ;  /* 0x0000001206078981 */ /* 0x000f28000c1e1900 */
[----:B------:R-:W4:Y:S01]  /*0a10*/  @!P0 LDG.E R8, desc[UR18][R8.64] ;  /* 0x0000001208088981 */ /* 0x000f22000c1e1900 */
[----:B--2---:R-:W-:-:S04]  /*0a20*/  @P1 FFMA R11, R11, R4, R12 ;  /* 0x000000040b0b1223 */ /* 0x004fc8000000000c */
[----:B---3--:R-:W-:-:S04]  /*0a30*/  @P1 FFMA R12, R2, R14, R11 ;  /* 0x0000000e020c1223 */ /* 0x008fc8000000000b */
[----:B----4-:R-:W-:-:S07]  /*0a40*/  @!P0 FFMA R12, R7, R8, R12 ;  /* 0x00000008070c8223 */ /* 0x010fce000000000c */
.L_x_18:
[----:B------:R-:W1:Y:S01]  /*0a50*/  LDC.64 R2, c[0x0][0x390] ;  /* 0x0000e400ff027b82 */ /* 0x000e620000000a00 */
[----:B------:R-:W-:-:S05]  /*0a60*/  IADD3 R13, PT, PT, R0, R13, RZ ;  /* 0x0000000d000d7210 */ /* 0x000fca0007ffe0ff */
[----:B-1----:R-:W-:-:S05]  /*0a70*/  IMAD.WIDE R2, R13, 0x4, R2 ;  /* 0x000000040d027825 */ /* 0x002fca00078e0202 */
[----:B0-----:R-:W-:Y:S01]  /*0a80*/  STG.E desc[UR18][R2.64], R12 ;  /* 0x0000000c02007986 */ /* 0x001fe2000c101912 */
[----:B------:R-:W-:Y:S05]  /*0a90*/  EXIT ;  /* 0x000000000000794d */ /* 0x000fea0003800000 */
.L_x_20:
        /* <DEDUP_REMOVED lines=14> */
.L_x_25:


//--------------------- .text._Z15transposeMatrixPfS_ii --------------------------
	.section	.text._Z15transposeMatrixPfS_ii,"ax",@progbits
	.align	128
        .global         _Z15transposeMatrixPfS_ii
        .type           _Z15transposeMatrixPfS_ii,@function
        .size           _Z15transposeMatrixPfS_ii,(.L_x_26 - _Z15transposeMatrixPfS_ii)
        .other          _Z15transposeMatrixPfS_ii,@"STO_CUDA_ENTRY STV_DEFAULT"
_Z15transposeMatrixPfS_ii:
.text._Z15transposeMatrixPfS_ii:
[----:B------:R-:W-:Y:S01]  /*0000*/  LDC R1, c[0x0][0x37c] ;  /* 0x0000df00ff017b82 */ /* 0x000fe20000000800 */
[----:B------:R-:W0:Y:S07]  /*0010*/  S2R R0, SR_CTAID.X ;  /* 0x0000000000007919 */ /* 0x000e2e0000002500 */
[----:B------:R-:W1:Y:S01]  /*0020*/  LDC.64 R2, c[0x0][0x388] ;  /* 0x0000e200ff027b82 */ /* 0x000e620000000a00 */
[----:B------:R-:W2:Y:S01]  /*0030*/  LDCU.64 UR6, c[0x0][0x390] ;  /* 0x00007200ff0677ac */ /* 0x000ea20008000a00 */
[----:B------:R-:W0:Y:S01]  /*0040*/  S2R R5, SR_TID.X ;  /* 0x0000000000057919 */ /* 0x000e220000002100 */
[----:B------:R-:W3:Y:S01]  /*0050*/  LDCU.64 UR4, c[0x0][0x358] ;  /* 0x00006b00ff0477ac */ /* 0x000ee20008000a00 */
[----:B------:R-:W4:Y:S01]  /*0060*/  S2R R7, SR_CTAID.Y ;  /* 0x0000000000077919 */ /* 0x000f220000002600 */
[----:B------:R-:W4:Y:S01]  /*0070*/  S2R R4, SR_TID.Y ;  /* 0x0000000000047919 */ /* 0x000f220000002200 */
[----:B0-----:R-:W-:-:S02]  /*0080*/  LEA R0, R0, R5, 0x1 ;  /* 0x0000000500007211 */ /* 0x001fc400078e08ff */
[----:B----4-:R-:W-:-:S05]  /*0090*/  LEA R7, R7, R4, 0x1 ;  /* 0x0000000407077211 */ /* 0x010fca00078e08ff */
[----:B--2---:R-:W-:-:S04]  /*00a0*/  IMAD R5, R7, UR6, R0 ;  /* 0x0000000607057c24 */ /* 0x004fc8000f8e0200 */
[----:B-1----:R-:W-:Y:S02]  /*00b0*/  IMAD.WIDE R2, R5, 0x4, R2 ;  /* 0x0000000405027825 */ /* 0x002fe400078e0202 */
[----:B------:R-:W0:Y:S04]  /*00c0*/  LDC.64 R4, c[0x0][0x380] ;  /* 0x0000e000ff047b82 */ /* 0x000e280000000a00 */
[----:B---3--:R-:W2:Y:S01]  /*00d0*/  LDG.E R3, desc[UR4][R2.64] ;  /* 0x0000000402037981 */ /* 0x008ea2000c1e1900 */
[----:B------:R-:W-:-:S04]  /*00e0*/  IMAD R7, R0, UR7, R7 ;  /* 0x0000000700077c24 */ /* 0x000fc8000f8e0207 */
[----:B0-----:R-:W-:-:S05]  /*00f0*/  IMAD.WIDE R4, R7, 0x4, R4 ;  /* 0x0000000407047825 */ /* 0x001fca00078e0204 */
[----:B--2---:R-:W-:Y:S01]  /*0100*/  STG.E desc[UR4][R4.64], R3 ;  /* 0x0000000304007986 */ /* 0x004fe2000c101904 */
[----:B------:R-:W-:Y:S05]  /*0110*/  EXIT ;  /* 0x000000000000794d */ /* 0x000fea0003800000 */
.L_x_21:
        /* <DEDUP_REMOVED lines=14> */
.L_x_26:


//--------------------- .nv.shared._Z15matrixMulKernelPfS_S_i --------------------------
	.section	.nv.shared._Z15matrixMulKernelPfS_S_i,"aw",@nobits
	.sectionflags	@""
	.align	4
.nv.shared._Z15matrixMulKernelPfS_S_i:
	.zero		1056


//--------------------- .nv.shared.reserved.0     --------------------------
	.section	.nv.shared.reserved.0,"aw",@nobits
	.weak		__nv_reservedSMEM_offset_0_alias
	.size		__nv_reservedSMEM_offset_0_alias, 0, 64
	.other		__nv_reservedSMEM_offset_0_alias,@"STO_CUDA_RESERVED_SHARED STV_DEFAULT"
__nv_reservedSMEM_offset_0_alias:
	.zero		0
	.zero		64


//--------------------- .nv.constant0._Z15matrixMulKernelPfS_S_i --------------------------
	.section	.nv.constant0._Z15matrixMulKernelPfS_S_i,"a",@progbits
	.sectionflags	@""
	.align	4
.nv.constant0._Z15matrixMulKernelPfS_S_i:
	.zero		924


//--------------------- .nv.constant0._Z13matrixMul_gpuPfS_S_i --------------------------
	.section	.nv.constant0._Z13matrixMul_gpuPfS_S_i,"a",@progbits
	.sectionflags	@""
	.align	4
.nv.constant0._Z13matrixMul_gpuPfS_S_i:
	.zero		924


//--------------------- .nv.constant0._Z17matrixMulKernel_1PfS_S_i --------------------------
	.section	.nv.constant0._Z17matrixMulKernel_1PfS_S_i,"a",@progbits
	.sectionflags	@""
	.align	4
.nv.constant0._Z17matrixMulKernel_1PfS_S_i:
	.zero		924


//--------------------- .nv.constant0._Z21MatrixMulKernel_basicPfS_S_i --------------------------
	.section	.nv.constant0._Z21MatrixMulKernel_basicPfS_S_i,"a",@progbits
	.sectionflags	@""
	.align	4
.nv.constant0._Z21MatrixMulKernel_basicPfS_S_i:
	.zero		924


//--------------------- .nv.constant0._Z15transposeMatrixPfS_ii --------------------------
	.section	.nv.constant0._Z15transposeMatrixPfS_ii,"a",@progbits
	.sectionflags	@""
	.align	4
.nv.constant0._Z15transposeMatrixPfS_ii:
	.zero		920


//--------------------- SYMBOLS --------------------------

	.type		.nv.reservedSmem.offset0,@object
	.size		.nv.reservedSmem.offset0,0x4
	.type		.nv.reservedSmem.cap,@object
	.size		.nv.reservedSmem.cap,0x4
